//
// Generated by NVIDIA NVVM Compiler
//
// Compiler Build ID: CL-36424714
// Cuda compilation tools, release 13.0, V13.0.88
// Based on NVVM 20.0.0
//

.version 9.0
.target sm_100
.address_size 64

	// .globl	calc
.extern .shared .align 16 .b8 scratch[];

.visible .entry calc(
	.param .u64 .ptr .align 1 calc_param_0,
	.param .u64 .ptr .align 1 calc_param_1,
	.param .u32 calc_param_2,
	.param .u64 .ptr .align 1 calc_param_3,
	.param .u64 .ptr .align 1 calc_param_4
)
{
	.reg .pred 	%p<31>;
	.reg .b16 	%rs<3>;
	.reg .b32 	%r<72>;
	.reg .b32 	%f<5>;
	.reg .b64 	%rd<57>;
	.reg .b64 	%fd<134>;

	ld.param.u64 	%rd13, [calc_param_1];
	ld.param.u32 	%r24, [calc_param_2];
	cvta.to.global.u64 	%rd1, %rd13;
	mov.u32 	%r1, %tid.x;
	setp.lt.s32 	%p1, %r24, 1;
	mov.f64 	%fd133, 0d0000000000000000;
	@%p1 bra 	$L__BB0_27;
	ld.global.u64 	%rd2, [%rd1];
	setp.eq.s64 	%p2, %rd13, 0;
	and.b64  	%rd3, %rd2, 2;
	@%p2 bra 	$L__BB0_27;
	and.b64  	%rd4, %rd2, 1;
	and.b64  	%rd5, %rd2, 4;
	and.b64  	%rd6, %rd2, 8;
	mov.f64 	%fd133, 0d0000000000000000;
	mov.b32 	%r66, 0;
	mov.u32 	%r65, %r1;
	mov.u32 	%r69, %r66;
	mov.u32 	%r70, %r66;
$L__BB0_3:
	mov.u32 	%r3, %r66;
$L__BB0_4:
	ld.param.u64 	%rd55, [calc_param_3];
	cvta.to.global.u64 	%rd16, %rd55;
	mul.wide.s32 	%rd17, %r70, 4;
	add.s64 	%rd18, %rd16, %rd17;
	ld.global.u32 	%r26, [%rd18];
	mul.wide.s32 	%rd19, %r26, 8;
	add.s64 	%rd20, %rd1, %rd19;
	ld.global.u64 	%rd21, [%rd20+24];
	shl.b64 	%rd7, %rd21, 32;
	cvt.s64.s32 	%rd22, %rd21;
	add.s64 	%rd8, %rd1, %rd22;
	sub.s32 	%r27, %r65, %r69;
	cvt.s64.s32 	%rd9, %r27;
	ld.global.u64 	%rd10, [%rd8];
	setp.gt.s64 	%p3, %rd10, %rd9;
	@%p3 bra 	$L__BB0_6;
	cvt.u32.u64 	%r28, %rd10;
	add.s32 	%r69, %r69, %r28;
	add.s32 	%r70, %r70, 1;
	setp.lt.s32 	%p4, %r70, %r24;
	@%p4 bra 	$L__BB0_4;
	bra.uni 	$L__BB0_27;
$L__BB0_6:
	ld.param.u64 	%rd54, [calc_param_0];
	setp.eq.s64 	%p5, %rd6, 0;
	add.s64 	%rd24, %rd7, 171798691840;
	shr.s64 	%rd25, %rd24, 32;
	mad.lo.s64 	%rd26, %rd9, 80, %rd25;
	add.s64 	%rd11, %rd1, %rd26;
	ld.global.u64 	%rd27, [%rd8+8];
	ld.global.u32 	%r29, [%rd11];
	mov.b32 	{%rs1, %rs2}, %r29;
	cvt.s64.s16 	%rd28, %rs1;
	add.s64 	%rd29, %rd27, %rd28;
	ld.global.u64 	%rd30, [%rd8+16];
	cvt.s64.s16 	%rd31, %rs2;
	add.s64 	%rd32, %rd30, %rd31;
	shl.b64 	%rd33, %rd29, 32;
	shr.s64 	%rd34, %rd33, 29;
	cvta.to.global.u64 	%rd35, %rd54;
	add.s64 	%rd36, %rd35, %rd34;
	ld.global.f64 	%fd35, [%rd36];
	shl.b64 	%rd37, %rd32, 32;
	shr.s64 	%rd38, %rd37, 29;
	add.s64 	%rd39, %rd35, %rd38;
	ld.global.f64 	%fd36, [%rd39];
	sub.f64 	%fd37, %fd35, %fd36;
	add.s64 	%rd40, %rd33, 4294967296;
	shr.s64 	%rd41, %rd40, 29;
	add.s64 	%rd42, %rd35, %rd41;
	ld.global.f64 	%fd38, [%rd42];
	add.s64 	%rd43, %rd37, 4294967296;
	shr.s64 	%rd44, %rd43, 29;
	add.s64 	%rd45, %rd35, %rd44;
	ld.global.f64 	%fd39, [%rd45];
	sub.f64 	%fd40, %fd38, %fd39;
	mul.f64 	%fd41, %fd40, %fd40;
	fma.rn.f64 	%fd42, %fd37, %fd37, %fd41;
	add.s64 	%rd46, %rd33, 8589934592;
	shr.s64 	%rd47, %rd46, 29;
	add.s64 	%rd48, %rd35, %rd47;
	ld.global.f64 	%fd43, [%rd48];
	add.s64 	%rd49, %rd37, 8589934592;
	shr.s64 	%rd50, %rd49, 29;
	add.s64 	%rd51, %rd35, %rd50;
	ld.global.f64 	%fd44, [%rd51];
	sub.f64 	%fd45, %fd43, %fd44;
	fma.rn.f64 	%fd2, %fd45, %fd45, %fd42;
	sqrt.rn.f64 	%fd3, %fd2;
	ld.global.u32 	%r10, [%rd11+4];
	and.b32  	%r11, %r10, 1;
	setp.eq.s32 	%p6, %r11, 0;
	mov.f64 	%fd127, 0d0000000000000000;
	and.pred  	%p7, %p6, %p5;
	@%p7 bra 	$L__BB0_14;
	and.b32  	%r30, %r10, 2;
	setp.eq.s32 	%p8, %r30, 0;
	@%p8 bra 	$L__BB0_11;
	setp.eq.s64 	%p9, %rd3, 0;
	@%p9 bra 	$L__BB0_10;
	ld.global.f64 	%fd46, [%rd1+16];
	ld.global.f64 	%fd47, [%rd11+8];
	mul.f64 	%fd48, %fd46, %fd47;
	div.rn.f64 	%fd49, %fd48, %fd2;
	add.f64 	%fd127, %fd49, 0d0000000000000000;
	bra.uni 	$L__BB0_14;
$L__BB0_10:
	ld.global.f64 	%fd50, [%rd1+16];
	ld.global.f64 	%fd51, [%rd11+8];
	mul.f64 	%fd52, %fd50, %fd51;
	div.rn.f64 	%fd53, %fd52, %fd3;
	add.f64 	%fd127, %fd53, 0d0000000000000000;
	bra.uni 	$L__BB0_14;
$L__BB0_11:
	setp.eq.s64 	%p10, %rd3, 0;
	@%p10 bra 	$L__BB0_13;
	ld.global.f64 	%fd54, [%rd1+8];
	ld.global.f64 	%fd55, [%rd11+8];
	mul.f64 	%fd56, %fd54, %fd55;
	div.rn.f64 	%fd57, %fd56, %fd2;
	add.f64 	%fd127, %fd57, 0d0000000000000000;
	bra.uni 	$L__BB0_14;
$L__BB0_13:
	ld.global.f64 	%fd58, [%rd1+8];
	ld.global.f64 	%fd59, [%rd11+8];
	mul.f64 	%fd60, %fd58, %fd59;
	div.rn.f64 	%fd61, %fd60, %fd3;
	add.f64 	%fd127, %fd61, 0d0000000000000000;
$L__BB0_14:
	setp.eq.s64 	%p12, %rd5, 0;
	and.pred  	%p13, %p6, %p12;
	@%p13 bra 	$L__BB0_16;
	mul.f64 	%fd62, %fd2, %fd2;
	mul.f64 	%fd63, %fd2, %fd62;
	mul.f64 	%fd64, %fd63, %fd63;
	ld.global.f64 	%fd65, [%rd11+16];
	div.rn.f64 	%fd66, %fd65, %fd64;
	ld.global.f64 	%fd67, [%rd11+24];
	div.rn.f64 	%fd68, %fd67, %fd63;
	sub.f64 	%fd69, %fd66, %fd68;
	add.f64 	%fd127, %fd127, %fd69;
$L__BB0_16:
	setp.eq.s64 	%p15, %rd4, 0;
	or.pred  	%p16, %p15, %p6;
	setp.geu.f64 	%p17, %fd2, 0d4054400000000000;
	or.pred  	%p18, %p16, %p17;
	@%p18 bra 	$L__BB0_24;
	ld.global.f64 	%fd70, [%rd11+32];
	sub.f64 	%fd71, %fd3, %fd70;
	ld.global.f64 	%fd72, [%rd11+40];
	div.rn.f64 	%fd73, %fd71, %fd72;
	ld.global.f64 	%fd74, [%rd11+56];
	sub.f64 	%fd75, %fd3, %fd74;
	ld.global.f64 	%fd76, [%rd11+64];
	div.rn.f64 	%fd11, %fd75, %fd76;
	ld.global.f64 	%fd12, [%rd11+48];
	neg.f64 	%fd77, %fd73;
	mul.f64 	%fd13, %fd73, %fd77;
	fma.rn.f64 	%fd78, %fd13, 0d3FF71547652B82FE, 0d4338000000000000;
	{
	.reg .b32 %temp; 
	mov.b64 	{%r12, %temp}, %fd78;
	}
	mov.f64 	%fd79, 0dC338000000000000;
	add.rn.f64 	%fd80, %fd78, %fd79;
	fma.rn.f64 	%fd81, %fd80, 0dBFE62E42FEFA39EF, %fd13;
	fma.rn.f64 	%fd82, %fd80, 0dBC7ABC9E3B39803F, %fd81;
	fma.rn.f64 	%fd83, %fd82, 0d3E5ADE1569CE2BDF, 0d3E928AF3FCA213EA;
	fma.rn.f64 	%fd84, %fd83, %fd82, 0d3EC71DEE62401315;
	fma.rn.f64 	%fd85, %fd84, %fd82, 0d3EFA01997C89EB71;
	fma.rn.f64 	%fd86, %fd85, %fd82, 0d3F2A01A014761F65;
	fma.rn.f64 	%fd87, %fd86, %fd82, 0d3F56C16C1852B7AF;
	fma.rn.f64 	%fd88, %fd87, %fd82, 0d3F81111111122322;
	fma.rn.f64 	%fd89, %fd88, %fd82, 0d3FA55555555502A1;
	fma.rn.f64 	%fd90, %fd89, %fd82, 0d3FC5555555555511;
	fma.rn.f64 	%fd91, %fd90, %fd82, 0d3FE000000000000B;
	fma.rn.f64 	%fd92, %fd91, %fd82, 0d3FF0000000000000;
	fma.rn.f64 	%fd93, %fd92, %fd82, 0d3FF0000000000000;
	{
	.reg .b32 %temp; 
	mov.b64 	{%r13, %temp}, %fd93;
	}
	{
	.reg .b32 %temp; 
	mov.b64 	{%temp, %r14}, %fd93;
	}
	shl.b32 	%r31, %r12, 20;
	add.s32 	%r32, %r31, %r14;
	mov.b64 	%fd129, {%r13, %r32};
	{
	.reg .b32 %temp; 
	mov.b64 	{%temp, %r33}, %fd13;
	}
	mov.b32 	%f3, %r33;
	abs.f32 	%f1, %f3;
	setp.lt.f32 	%p19, %f1, 0f4086232B;
	@%p19 bra 	$L__BB0_20;
	setp.lt.f64 	%p20, %fd13, 0d0000000000000000;
	add.f64 	%fd94, %fd13, 0d7FF0000000000000;
	selp.f64 	%fd129, 0d0000000000000000, %fd94, %p20;
	setp.geu.f32 	%p21, %f1, 0f40874800;
	@%p21 bra 	$L__BB0_20;
	shr.u32 	%r34, %r12, 31;
	add.s32 	%r35, %r12, %r34;
	shr.s32 	%r36, %r35, 1;
	shl.b32 	%r37, %r36, 20;
	add.s32 	%r38, %r14, %r37;
	mov.b64 	%fd95, {%r13, %r38};
	sub.s32 	%r39, %r12, %r36;
	shl.b32 	%r40, %r39, 20;
	add.s32 	%r41, %r40, 1072693248;
	mov.b32 	%r42, 0;
	mov.b64 	%fd96, {%r42, %r41};
	mul.f64 	%fd129, %fd96, %fd95;
$L__BB0_20:
	mul.f64 	%fd18, %fd12, %fd129;
	ld.global.f64 	%fd19, [%rd11+72];
	neg.f64 	%fd97, %fd11;
	mul.f64 	%fd20, %fd11, %fd97;
	fma.rn.f64 	%fd98, %fd20, 0d3FF71547652B82FE, 0d4338000000000000;
	{
	.reg .b32 %temp; 
	mov.b64 	{%r15, %temp}, %fd98;
	}
	mov.f64 	%fd99, 0dC338000000000000;
	add.rn.f64 	%fd100, %fd98, %fd99;
	fma.rn.f64 	%fd101, %fd100, 0dBFE62E42FEFA39EF, %fd20;
	fma.rn.f64 	%fd102, %fd100, 0dBC7ABC9E3B39803F, %fd101;
	fma.rn.f64 	%fd103, %fd102, 0d3E5ADE1569CE2BDF, 0d3E928AF3FCA213EA;
	fma.rn.f64 	%fd104, %fd103, %fd102, 0d3EC71DEE62401315;
	fma.rn.f64 	%fd105, %fd104, %fd102, 0d3EFA01997C89EB71;
	fma.rn.f64 	%fd106, %fd105, %fd102, 0d3F2A01A014761F65;
	fma.rn.f64 	%fd107, %fd106, %fd102, 0d3F56C16C1852B7AF;
	fma.rn.f64 	%fd108, %fd107, %fd102, 0d3F81111111122322;
	fma.rn.f64 	%fd109, %fd108, %fd102, 0d3FA55555555502A1;
	fma.rn.f64 	%fd110, %fd109, %fd102, 0d3FC5555555555511;
	fma.rn.f64 	%fd111, %fd110, %fd102, 0d3FE000000000000B;
	fma.rn.f64 	%fd112, %fd111, %fd102, 0d3FF0000000000000;
	fma.rn.f64 	%fd113, %fd112, %fd102, 0d3FF0000000000000;
	{
	.reg .b32 %temp; 
	mov.b64 	{%r16, %temp}, %fd113;
	}
	{
	.reg .b32 %temp; 
	mov.b64 	{%temp, %r17}, %fd113;
	}
	shl.b32 	%r43, %r15, 20;
	add.s32 	%r44, %r43, %r17;
	mov.b64 	%fd130, {%r16, %r44};
	{
	.reg .b32 %temp; 
	mov.b64 	{%temp, %r45}, %fd20;
	}
	mov.b32 	%f4, %r45;
	abs.f32 	%f2, %f4;
	setp.lt.f32 	%p22, %f2, 0f4086232B;
	@%p22 bra 	$L__BB0_23;
	setp.lt.f64 	%p23, %fd20, 0d0000000000000000;
	add.f64 	%fd114, %fd20, 0d7FF0000000000000;
	selp.f64 	%fd130, 0d0000000000000000, %fd114, %p23;
	setp.geu.f32 	%p24, %f2, 0f40874800;
	@%p24 bra 	$L__BB0_23;
	shr.u32 	%r46, %r15, 31;
	add.s32 	%r47, %r15, %r46;
	shr.s32 	%r48, %r47, 1;
	shl.b32 	%r49, %r48, 20;
	add.s32 	%r50, %r17, %r49;
	mov.b64 	%fd115, {%r16, %r50};
	sub.s32 	%r51, %r15, %r48;
	shl.b32 	%r52, %r51, 20;
	add.s32 	%r53, %r52, 1072693248;
	mov.b32 	%r54, 0;
	mov.b64 	%fd116, {%r54, %r53};
	mul.f64 	%fd130, %fd116, %fd115;
$L__BB0_23:
	fma.rn.f64 	%fd117, %fd19, %fd130, %fd18;
	div.rn.f64 	%fd118, %fd117, %fd2;
	sub.f64 	%fd127, %fd127, %fd118;
$L__BB0_24:
	cvt.u32.u64 	%r55, %rd9;
	ld.global.f64 	%fd119, [%rd8+24];
	fma.rn.f64 	%fd133, %fd127, %fd119, %fd133;
	setp.ne.s32 	%p25, %r55, 0;
	@%p25 bra 	$L__BB0_26;
	ld.global.f64 	%fd120, [%rd8+32];
	add.f64 	%fd133, %fd133, %fd120;
$L__BB0_26:
	add.s32 	%r66, %r3, 1;
	mov.u32 	%r56, %ntid.x;
	mad.lo.s32 	%r57, %r56, %r3, %r56;
	add.s32 	%r65, %r57, %r1;
	setp.lt.s32 	%p26, %r70, %r24;
	@%p26 bra 	$L__BB0_3;
$L__BB0_27:
	shl.b32 	%r58, %r1, 3;
	mov.u32 	%r59, scratch;
	add.s32 	%r20, %r59, %r58;
	st.shared.f64 	[%r20], %fd133;
	bar.sync 	0;
	mov.u32 	%r21, %ntid.x;
	setp.lt.u32 	%p27, %r21, 2;
	@%p27 bra 	$L__BB0_32;
	mov.b32 	%r71, 1;
$L__BB0_29:
	shl.b32 	%r23, %r71, 1;
	add.s32 	%r61, %r23, -1;
	and.b32  	%r62, %r61, %r1;
	setp.ne.s32 	%p28, %r62, 0;
	@%p28 bra 	$L__BB0_31;
	shl.b32 	%r63, %r71, 3;
	add.s32 	%r64, %r20, %r63;
	ld.shared.f64 	%fd121, [%r64];
	ld.shared.f64 	%fd122, [%r20];
	add.f64 	%fd123, %fd121, %fd122;
	st.shared.f64 	[%r20], %fd123;
$L__BB0_31:
	bar.sync 	0;
	setp.lt.u32 	%p29, %r23, %r21;
	mov.u32 	%r71, %r23;
	@%p29 bra 	$L__BB0_29;
$L__BB0_32:
	setp.ne.s32 	%p30, %r1, 0;
	@%p30 bra 	$L__BB0_34;
	ld.param.u64 	%rd56, [calc_param_4];
	ld.shared.f64 	%fd124, [scratch];
	cvta.to.global.u64 	%rd53, %rd56;
	st.global.f64 	[%rd53], %fd124;
$L__BB0_34:
	ret;

}


// ===== COMPILED SASS (sm_100) =====

	.target	sm_100

	.elftype	@"ET_EXEC"


//--------------------- .note.nv.tkinfo           --------------------------
	.section	.note.nv.tkinfo,"",@"SHT_NOTE"
	.sectionflags	@"SHF_NOTE_NV_TKINFO"
	.tkinfo
        /*0018*/ 	.word	0x00000002
        /*0030*/ 	.string	""
        /*0030*/ 	.string	"ptxas"
        /*0030*/ 	.string	"Cuda compilation tools, release 13.0, V13.0.88"
        /*0030*/ 	.string	"Build cuda_13.0.r13.0/compiler.36424714_0"
        /*0030*/ 	.string	"-arch sm_100 -m 64 "



//--------------------- .note.nv.cuinfo           --------------------------
	.section	.note.nv.cuinfo,"",@"SHT_NOTE"
	.sectionflags	@"SHF_NOTE_NV_CUINFO"
        /*0018*/ 	.short	0x0002
        /*001a*/ 	.short	0x0064
        /*001c*/ 	.short	0x0082
	.zero		2


//--------------------- .nv.info                  --------------------------
	.section	.nv.info,"",@"SHT_CUDA_INFO"
	.align	4


	//----- nvinfo : EIATTR_REGCOUNT
	.align		4
        /*0000*/ 	.byte	0x04, 0x2f
        /*0002*/ 	.short	(.L_1 - .L_0)
	.align		4
.L_0:
        /*0004*/ 	.word	index@(calc)
        /*0008*/ 	.word	0x0000002f


	//----- nvinfo : EIATTR_FRAME_SIZE
	.align		4
.L_1:
        /*000c*/ 	.byte	0x04, 0x11
        /*000e*/ 	.short	(.L_3 - .L_2)
	.align		4
.L_2:
        /*0010*/ 	.word	index@($__internal_1_$__cuda_sm20_dsqrt_rn_f64_mediumpath_v1)
        /*0014*/ 	.word	0x00000000


	//----- nvinfo : EIATTR_FRAME_SIZE
	.align		4
.L_3:
        /*0018*/ 	.byte	0x04, 0x11
        /*001a*/ 	.short	(.L_5 - .L_4)
	.align		4
.L_4:
        /*001c*/ 	.word	index@($__internal_0_$__cuda_sm20_div_rn_f64_full)
        /*0020*/ 	.word	0x00000000


	//----- nvinfo : EIATTR_FRAME_SIZE
	.align		4
.L_5:
        /*0024*/ 	.byte	0x04, 0x11
        /*0026*/ 	.short	(.L_7 - .L_6)
	.align		4
.L_6:
        /*0028*/ 	.word	index@(calc)
        /*002c*/ 	.word	0x00000000


	//----- nvinfo : EIATTR_MIN_STACK_SIZE
	.align		4
.L_7:
        /*0030*/ 	.byte	0x04, 0x12
        /*0032*/ 	.short	(.L_9 - .L_8)
	.align		4
.L_8:
        /*0034*/ 	.word	index@(calc)
        /*0038*/ 	.word	0x00000000
.L_9:


//--------------------- .nv.compat                --------------------------
	.section	.nv.compat,"",@"SHT_CUDA_COMPAT_INFO"
	.align	4
        /*0000*/ 	.byte	0x02, 0x09, 0x00, 0x00, 0x02, 0x02, 0x01, 0x00, 0x02, 0x05, 0x05, 0x00, 0x03, 0x07, 0x01, 0x01
        /*0010*/ 	.byte	0x02, 0x03, 0x00, 0x00, 0x02, 0x06, 0x01, 0x00, 0x04, 0x0b, 0x08, 0x00, 0x01, 0x00, 0x00, 0x00
        /*0020*/ 	.byte	0x00, 0x00, 0x00, 0x00


//--------------------- .nv.info.calc             --------------------------
	.section	.nv.info.calc,"",@"SHT_CUDA_INFO"
	.sectionflags	@""
	.align	4


	//----- nvinfo : EIATTR_CUDA_API_VERSION
	.align		4
        /*0000*/ 	.byte	0x04, 0x37
        /*0002*/ 	.short	(.L_11 - .L_10)
.L_10:
        /*0004*/ 	.word	0x00000082


	//----- nvinfo : EIATTR_KPARAM_INFO
	.align		4
.L_11:
        /*0008*/ 	.byte	0x04, 0x17
        /*000a*/ 	.short	(.L_13 - .L_12)
.L_12:
        /*000c*/ 	.word	0x00000000
        /*0010*/ 	.short	0x0004
        /*0012*/ 	.short	0x0020
        /*0014*/ 	.byte	0x00, 0xf5, 0x21, 0x00


	//----- nvinfo : EIATTR_KPARAM_INFO
	.align		4
.L_13:
        /*0018*/ 	.byte	0x04, 0x17
        /*001a*/ 	.short	(.L_15 - .L_14)
.L_14:
        /*001c*/ 	.word	0x00000000
        /*0020*/ 	.short	0x0003
        /*0022*/ 	.short	0x0018
        /*0024*/ 	.byte	0x00, 0xf5, 0x21, 0x00


	//----- nvinfo : EIATTR_KPARAM_INFO
	.align		4
.L_15:
        /*0028*/ 	.byte	0x04, 0x17
        /*002a*/ 	.short	(.L_17 - .L_16)
.L_16:
        /*002c*/ 	.word	0x00000000
        /*0030*/ 	.short	0x0002
        /*0032*/ 	.short	0x0010
        /*0034*/ 	.byte	0x00, 0xf0, 0x11, 0x00


	//----- nvinfo : EIATTR_KPARAM_INFO
	.align		4
.L_17:
        /*0038*/ 	.byte	0x04, 0x17
        /*003a*/ 	.short	(.L_19 - .L_18)
.L_18:
        /*003c*/ 	.word	0x00000000
        /*0040*/ 	.short	0x0001
        /*0042*/ 	.short	0x0008
        /*0044*/ 	.byte	0x00, 0xf5, 0x21, 0x00


	//----- nvinfo : EIATTR_KPARAM_INFO
	.align		4
.L_19:
        /*0048*/ 	.byte	0x04, 0x17
        /*004a*/ 	.short	(.L_21 - .L_20)
.L_20:
        /*004c*/ 	.word	0x00000000
        /*0050*/ 	.short	0x0000
        /*0052*/ 	.short	0x0000
        /*0054*/ 	.byte	0x00, 0xf5, 0x21, 0x00


	//----- nvinfo : EIATTR_SPARSE_MMA_MASK
	.align		4
.L_21:
        /*0058*/ 	.byte	0x03, 0x50
        /*005a*/ 	.short	0x0000


	//----- nvinfo : EIATTR_MAXREG_COUNT
	.align		4
        /*005c*/ 	.byte	0x03, 0x1b
        /*005e*/ 	.short	0x00ff


	//----- nvinfo : EIATTR_NUM_BARRIERS
	.align		4
        /*0060*/ 	.byte	0x02, 0x4c
        /*0062*/ 	.byte	0x01
	.zero		1


	//----- nvinfo : EIATTR_MERCURY_ISA_VERSION
	.align		4
        /*0064*/ 	.byte	0x03, 0x5f
        /*0066*/ 	.short	0x0101


	//----- nvinfo : EIATTR_VRC_CTA_INIT_COUNT
	.align		4
        /*0068*/ 	.byte	0x02, 0x4a
	.zero		1
	.zero		1


	//----- nvinfo : EIATTR_EXIT_INSTR_OFFSETS
	.align		4
        /*006c*/ 	.byte	0x04, 0x1c
        /*006e*/ 	.short	(.L_23 - .L_22)


	//   ....[0]....
.L_22:
        /*0070*/ 	.word	0x00001fe0


	//   ....[1]....
        /*0074*/ 	.word	0x00002050


	//----- nvinfo : EIATTR_CRS_STACK_SIZE
	.align		4
.L_23:
        /*0078*/ 	.byte	0x04, 0x1e
        /*007a*/ 	.short	(.L_25 - .L_24)
.L_24:
        /*007c*/ 	.word	0x00000000


	//----- nvinfo : EIATTR_CBANK_PARAM_SIZE
	.align		4
.L_25:
        /*0080*/ 	.byte	0x03, 0x19
        /*0082*/ 	.short	0x0028


	//----- nvinfo : EIATTR_PARAM_CBANK
	.align		4
        /*0084*/ 	.byte	0x04, 0x0a
        /*0086*/ 	.short	(.L_27 - .L_26)
	.align		4
.L_26:
        /*0088*/ 	.word	index@(.nv.constant0.calc)
        /*008c*/ 	.short	0x0380
        /*008e*/ 	.short	0x0028


	//----- nvinfo : EIATTR_SW_WAR
	.align		4
.L_27:
        /*0090*/ 	.byte	0x04, 0x36
        /*0092*/ 	.short	(.L_29 - .L_28)
.L_28:
        /*0094*/ 	.word	0x00000008
.L_29:


//--------------------- .nv.callgraph             --------------------------
	.section	.nv.callgraph,"",@"SHT_CUDA_CALLGRAPH"
	.align	4
	.sectionentsize	8
	.align		4
        /*0000*/ 	.word	0x00000000
	.align		4
        /*0004*/ 	.word	0xffffffff
	.align		4
        /*0008*/ 	.word	0x00000000
	.align		4
        /*000c*/ 	.word	0xfffffffe
	.align		4
        /*0010*/ 	.word	0x00000000
	.align		4
        /*0014*/ 	.word	0xfffffffd
	.align		4
        /*0018*/ 	.word	0x00000000
	.align		4
        /*001c*/ 	.word	0xfffffffc


//--------------------- .text.calc                --------------------------
	.section	.text.calc,"ax",@progbits
	.align	128
        .global         calc
        .type           calc,@function
        .size           calc,(.L_x_52 - calc)
        .other          calc,@"STO_CUDA_ENTRY STV_DEFAULT"
calc:
.text.calc:
[----:B------:R-:W-:Y:S01]  /*0000*/  LDC R1, c[0x0][0x37c] ;  /* 0x0000df00ff017b82 */ /* 0x000fe20000000800 */
[----:B------:R-:W0:Y:S01]  /*0010*/  LDCU UR4, c[0x0][0x390] ;  /* 0x00007200ff0477ac */ /* 0x000e220008000800 */
[----:B------:R-:W1:Y:S01]  /*0020*/  S2R R9, SR_TID.X ;  /* 0x0000000000097919 */ /* 0x000e620000002100 */
[----:B------:R-:W-:Y:S01]  /*0030*/  CS2R R10, SRZ ;  /* 0x00000000000a7805 */ /* 0x000fe2000001ff00 */
[----:B------:R-:W2:Y:S01]  /*0040*/  LDCU.64 UR6, c[0x0][0x358] ;  /* 0x00006b00ff0677ac */ /* 0x000ea20008000a00 */
[----:B0-----:R-:W-:-:S09]  /*0050*/  UISETP.GE.AND UP0, UPT, UR4, 0x1, UPT ;  /* 0x000000010400788c */ /* 0x001fd2000bf06270 */
[----:B--2---:R-:W-:Y:S05]  /*0060*/  BRA.U !UP0, `(.L_x_0) ;  /* 0x0000001d08807547 */ /* 0x004fea000b800000 */
[----:B------:R-:W0:Y:S02]  /*0070*/  LDCU.64 UR4, c[0x0][0x388] ;  /* 0x00007100ff0477ac */ /* 0x000e240008000a00 */
[----:B0-----:R-:W-:-:S04]  /*0080*/  UISETP.NE.U32.AND UP0, UPT, UR4, URZ, UPT ;  /* 0x000000ff0400728c */ /* 0x001fc8000bf05070 */
[----:B------:R-:W-:-:S09]  /*0090*/  UISETP.NE.AND.EX UP0, UPT, UR5, URZ, UPT, UP0 ;  /* 0x000000ff0500728c */ /* 0x000fd2000bf05300 */
[----:B------:R-:W-:Y:S05]  /*00a0*/  BRA.U !UP0, `(.L_x_0) ;  /* 0x0000001d08707547 */ /* 0x000fea000b800000 */
[----:B------:R-:W0:Y:S01]  /*00b0*/  LDC.64 R2, c[0x0][0x388] ;  /* 0x0000e200ff027b82 */ /* 0x000e220000000a00 */
[----:B------:R-:W2:Y:S01]  /*00c0*/  LDCU UR8, c[0x0][0x390] ;  /* 0x00007200ff0877ac */ /* 0x000ea20008000800 */
[----:B------:R-:W3:Y:S01]  /*00d0*/  LDCU.64 UR4, c[0x0][0x380] ;  /* 0x00007000ff0477ac */ /* 0x000ee20008000a00 */
[----:B0-----:R-:W4:Y:S01]  /*00e0*/  LDG.E R8, desc[UR6][R2.64] ;  /* 0x0000000602087981 */ /* 0x001f22000c1e1900 */
[----:B------:R-:W-:Y:S01]  /*00f0*/  BSSY.RECONVERGENT B1, `(.L_x_0) ;  /* 0x00001d7000017945 */ /* 0x000fe20003800200 */
[----:B------:R-:W-:Y:S01]  /*0100*/  CS2R R6, SRZ ;  /* 0x0000000000067805 */ /* 0x000fe2000001ff00 */
[----:B-1----:R-:W-:Y:S01]  /*0110*/  IMAD.MOV.U32 R19, RZ, RZ, R9 ;  /* 0x000000ffff137224 */ /* 0x002fe200078e0009 */
[----:B------:R-:W-:Y:S01]  /*0120*/  CS2R R10, SRZ ;  /* 0x00000000000a7805 */ /* 0x000fe2000001ff00 */
[----:B------:R-:W-:Y:S01]  /*0130*/  IMAD.MOV.U32 R5, RZ, RZ, RZ ;  /* 0x000000ffff057224 */ /* 0x000fe200078e00ff */
[----:B--234-:R-:W-:-:S07]  /*0140*/  LOP3.LUT R4, R8, 0x2, RZ, 0xc0, !PT ;  /* 0x0000000208047812 */ /* 0x01cfce00078ec0ff */
.L_x_38:
[----:B------:R-:W0:Y:S08]  /*0150*/  LDC.64 R2, c[0x0][0x398] ;  /* 0x0000e600ff027b82 */ /* 0x000e300000000a00 */
[----:B------:R-:W1:Y:S08]  /*0160*/  LDC.64 R14, c[0x0][0x388] ;  /* 0x0000e200ff0e7b82 */ /* 0x000e700000000a00 */
[----:B------:R-:W2:Y:S01]  /*0170*/  LDC.64 R22, c[0x0][0x388] ;  /* 0x0000e200ff167b82 */ /* 0x000ea20000000a00 */
[----:B0-----:R-:W-:-:S06]  /*0180*/  IMAD.WIDE R2, R5, 0x4, R2 ;  /* 0x0000000405027825 */ /* 0x001fcc00078e0202 */
[----:B------:R-:W1:Y:S02]  /*0190*/  LDG.E R3, desc[UR6][R2.64] ;  /* 0x0000000602037981 */ /* 0x000e64000c1e1900 */
[----:B-1----:R-:W-:-:S06]  /*01a0*/  IMAD.WIDE R14, R3, 0x8, R14 ;  /* 0x00000008030e7825 */ /* 0x002fcc00078e020e */
[----:B------:R-:W2:Y:S02]  /*01b0*/  LDG.E R14, desc[UR6][R14.64+0x18] ;  /* 0x000018060e0e7981 */ /* 0x000ea4000c1e1900 */
[----:B--2---:R-:W-:-:S04]  /*01c0*/  IADD3 R12, P0, PT, R14, R22, RZ ;  /* 0x000000160e0c7210 */ /* 0x004fc80007f1e0ff */
[----:B------:R-:W-:-:S05]  /*01d0*/  LEA.HI.X.SX32 R13, R14, R23, 0x1, P0 ;  /* 0x000000170e0d7211 */ /* 0x000fca00000f0eff */
[----:B------:R-:W2:Y:S01]  /*01e0*/  LDG.E.64 R16, desc[UR6][R12.64] ;  /* 0x000000060c107981 */ /* 0x000ea2000c1e1b00 */
[----:B------:R-:W-:Y:S01]  /*01f0*/  IMAD.IADD R0, R19, 0x1, -R6 ;  /* 0x0000000113007824 */ /* 0x000fe200078e0a06 */
[----:B------:R-:W-:Y:S04]  /*0200*/  BSSY.RELIABLE B0, `(.L_x_1) ;  /* 0x00001c4000007945 */ /* 0x000fe80003800100 */
[----:B------:R-:W-:Y:S02]  /*0210*/  SHF.R.S32.HI R21, RZ, 0x1f, R0 ;  /* 0x0000001fff157819 */ /* 0x000fe40000011400 */
[----:B--2---:R-:W-:-:S04]  /*0220*/  ISETP.GT.U32.AND P0, PT, R16, R0, PT ;  /* 0x000000001000720c */ /* 0x004fc80003f04070 */
[----:B------:R-:W-:-:S13]  /*0230*/  ISETP.GT.AND.EX P0, PT, R17, R21, PT, P0 ;  /* 0x000000151100720c */ /* 0x000fda0003f04300 */
[----:B------:R-:W-:Y:S05]  /*0240*/  @P0 BRA `(.L_x_2) ;  /* 0x0000000000180947 */ /* 0x000fea0003800000 */
[----:B------:R-:W-:Y:S02]  /*0250*/  VIADD R5, R5, 0x1 ;  /* 0x0000000105057836 */ /* 0x000fe40000000000 */
[----:B------:R-:W-:-:S03]  /*0260*/  IMAD.IADD R6, R6, 0x1, R16 ;  /* 0x0000000106067824 */ /* 0x000fc600078e0210 */
[----:B------:R-:W-:-:S13]  /*0270*/  ISETP.GE.AND P0, PT, R5, UR8, PT ;  /* 0x0000000805007c0c */ /* 0x000fda000bf06270 */
[----:B------:R-:W-:Y:S05]  /*0280*/  @P0 BREAK.RELIABLE B0 ;  /* 0x0000000000000942 */ /* 0x000fea0003800100 */
[----:B------:R-:W-:Y:S05]  /*0290*/  @!P0 BRA `(.L_x_3) ;  /* 0x0000001800e88947 */ /* 0x000fea0003800000 */
[----:B------:R-:W-:Y:S05]  /*02a0*/  BRA `(.L_x_4) ;  /* 0x0000001800ec7947 */ /* 0x000fea0003800000 */
.L_x_2:
[----:B------:R-:W-:Y:S01]  /*02b0*/  VIADD R2, R14, 0x28 ;  /* 0x000000280e027836 */ /* 0x000fe20000000000 */
[----:B------:R-:W2:Y:S01]  /*02c0*/  LDG.E R16, desc[UR6][R12.64+0x10] ;  /* 0x000010060c107981 */ /* 0x000ea2000c1e1900 */
[----:B------:R-:W-:-:S03]  /*02d0*/  IMAD R15, R21, 0x50, RZ ;  /* 0x00000050150f7824 */ /* 0x000fc600078e02ff */
[----:B------:R-:W-:-:S03]  /*02e0*/  SHF.R.S32.HI R3, RZ, 0x1f, R2 ;  /* 0x0000001fff037819 */ /* 0x000fc60000011402 */
[----:B------:R-:W-:-:S03]  /*02f0*/  IMAD.WIDE.U32 R2, R0, 0x50, R2 ;  /* 0x0000005000027825 */ /* 0x000fc600078e0002 */
[----:B------:R-:W-:-:S03]  /*0300*/  IADD3 R14, P0, PT, R2, R22, RZ ;  /* 0x00000016020e7210 */ /* 0x000fc60007f1e0ff */
[----:B------:R-:W3:Y:S01]  /*0310*/  LDG.E R2, desc[UR6][R12.64+0x8] ;  /* 0x000008060c027981 */ /* 0x000ee2000c1e1900 */
[----:B------:R-:W-:-:S05]  /*0320*/  IADD3.X R15, PT, PT, R23, R3, R15, P0, !PT ;  /* 0x00000003170f7210 */ /* 0x000fca00007fe40f */
[----:B------:R-:W4:Y:S01]  /*0330*/  LDG.E R3, desc[UR6][R14.64] ;  /* 0x000000060e037981 */ /* 0x000f22000c1e1900 */
[----:B------:R-:W-:Y:S02]  /*0340*/  IADD3 R30, P0, PT, RZ, RZ, RZ ;  /* 0x000000ffff1e7210 */ /* 0x000fe40007f1e0ff */
[C---:B----4-:R-:W-:Y:S02]  /*0350*/  PRMT R17, R3.reuse, 0x9910, RZ ;  /* 0x0000991003117816 */ /* 0x050fe400000000ff */
[----:B------:R-:W-:-:S03]  /*0360*/  PRMT R18, R3, 0xbb32, RZ ;  /* 0x0000bb3203127816 */ /* 0x000fc600000000ff */
[----:B------:R-:W-:Y:S02]  /*0370*/  IMAD.MOV.U32 R3, RZ, RZ, R17 ;  /* 0x000000ffff037224 */ /* 0x000fe400078e0011 */
[----:B------:R-:W-:Y:S02]  /*0380*/  IMAD.MOV.U32 R17, RZ, RZ, R18 ;  /* 0x000000ffff117224 */ /* 0x000fe400078e0012 */
[----:B---3--:R-:W-:Y:S02]  /*0390*/  IMAD.IADD R21, R2, 0x1, R3 ;  /* 0x0000000102157824 */ /* 0x008fe400078e0203 */
[----:B--2---:R-:W-:-:S03]  /*03a0*/  IMAD.IADD R19, R16, 0x1, R17 ;  /* 0x0000000110137824 */ /* 0x004fc600078e0211 */
[----:B------:R-:W-:Y:S02]  /*03b0*/  IADD3.X R3, PT, PT, R21, 0x1, RZ, P0, !PT ;  /* 0x0000000115037810 */ /* 0x000fe400007fe4ff */
[----:B------:R-:W-:Y:S02]  /*03c0*/  IADD3.X R17, PT, PT, R19, 0x1, RZ, P0, !PT ;  /* 0x0000000113117810 */ /* 0x000fe400007fe4ff */
[C---:B------:R-:W-:Y:S02]  /*03d0*/  SHF.R.S64 R2, R30.reuse, 0x1d, R3 ;  /* 0x0000001d1e027819 */ /* 0x040fe40000001003 */
[----:B------:R-:W-:Y:S02]  /*03e0*/  SHF.R.S64 R16, R30, 0x1d, R17 ;  /* 0x0000001d1e107819 */ /* 0x000fe40000001011 */
[----:B------:R-:W-:Y:S02]  /*03f0*/  IADD3 R2, P2, PT, R2, UR4, RZ ;  /* 0x0000000402027c10 */ /* 0x000fe4000ff5e0ff */
[----:B------:R-:W-:-:S02]  /*0400*/  IADD3 R16, P3, PT, R16, UR4, RZ ;  /* 0x0000000410107c10 */ /* 0x000fc4000ff7e0ff */
[----:B------:R-:W-:Y:S02]  /*0410*/  SHF.R.S64 R20, RZ, 0x1d, R21 ;  /* 0x0000001dff147819 */ /* 0x000fe40000001015 */
[----:B------:R-:W-:Y:S02]  /*0420*/  SHF.R.S64 R18, RZ, 0x1d, R19 ;  /* 0x0000001dff127819 */ /* 0x000fe40000001013 */
[----:B------:R-:W-:Y:S02]  /*0430*/  LEA.HI.X.SX32 R3, R3, UR5, 0x3, P2 ;  /* 0x0000000503037c11 */ /* 0x000fe400090f1eff */
[----:B------:R-:W-:Y:S02]  /*0440*/  LEA.HI.X.SX32 R17, R17, UR5, 0x3, P3 ;  /* 0x0000000511117c11 */ /* 0x000fe400098f1eff */
[----:B------:R-:W-:Y:S02]  /*0450*/  IADD3.X R23, PT, PT, R21, 0x2, RZ, P0, !PT ;  /* 0x0000000215177810 */ /* 0x000fe400007fe4ff */
[----:B------:R-:W-:Y:S01]  /*0460*/  IADD3.X R24, PT, PT, R19, 0x2, RZ, P0, !PT ;  /* 0x0000000213187810 */ /* 0x000fe200007fe4ff */
[----:B------:R-:W2:Y:S01]  /*0470*/  LDG.E.64 R2, desc[UR6][R2.64] ;  /* 0x0000000602027981 */ /* 0x000ea2000c1e1b00 */
[----:B------:R-:W-:-:S02]  /*0480*/  IADD3 R20, P0, PT, R20, UR4, RZ ;  /* 0x0000000414147c10 */ /* 0x000fc4000ff1e0ff */
[----:B------:R-:W-:Y:S01]  /*0490*/  IADD3 R18, P1, PT, R18, UR4, RZ ;  /* 0x0000000412127c10 */ /* 0x000fe2000ff3e0ff */
[----:B------:R-:W2:Y:S01]  /*04a0*/  LDG.E.64 R16, desc[UR6][R16.64] ;  /* 0x0000000610107981 */ /* 0x000ea2000c1e1b00 */
[C---:B------:R-:W-:Y:S02]  /*04b0*/  SHF.R.S64 R22, R30.reuse, 0x1d, R23 ;  /* 0x0000001d1e167819 */ /* 0x040fe40000001017 */
[----:B------:R-:W-:Y:S02]  /*04c0*/  LEA.HI.X.SX32 R21, R21, UR5, 0x3, P0 ;  /* 0x0000000515157c11 */ /* 0x000fe400080f1eff */
[----:B------:R-:W-:Y:S02]  /*04d0*/  LEA.HI.X.SX32 R19, R19, UR5, 0x3, P1 ;  /* 0x0000000513137c11 */ /* 0x000fe400088f1eff */
[----:B------:R-:W-:Y:S02]  /*04e0*/  SHF.R.S64 R30, R30, 0x1d, R24 ;  /* 0x0000001d1e1e7819 */ /* 0x000fe40000001018 */
[----:B------:R-:W-:Y:S01]  /*04f0*/  IADD3 R22, P0, PT, R22, UR4, RZ ;  /* 0x0000000416167c10 */ /* 0x000fe2000ff1e0ff */
[----:B------:R-:W3:Y:S01]  /*0500*/  LDG.E.64 R20, desc[UR6][R20.64] ;  /* 0x0000000614147981 */ /* 0x000ee2000c1e1b00 */
[----:B------:R-:W-:-:S03]  /*0510*/  IADD3 R30, P1, PT, R30, UR4, RZ ;  /* 0x000000041e1e7c10 */ /* 0x000fc6000ff3e0ff */
[----:B------:R-:W3:Y:S01]  /*0520*/  LDG.E.64 R18, desc[UR6][R18.64] ;  /* 0x0000000612127981 */ /* 0x000ee2000c1e1b00 */
[----:B------:R-:W-:Y:S02]  /*0530*/  LEA.HI.X.SX32 R23, R23, UR5, 0x3, P0 ;  /* 0x0000000517177c11 */ /* 0x000fe400080f1eff */
[----:B------:R-:W-:-:S04]  /*0540*/  LEA.HI.X.SX32 R31, R24, UR5, 0x3, P1 ;  /* 0x00000005181f7c11 */ /* 0x000fc800088f1eff */
[----:B------:R-:W4:Y:S04]  /*0550*/  LDG.E.64 R22, desc[UR6][R22.64] ;  /* 0x0000000616167981 */ /* 0x000f28000c1e1b00 */
[----:B------:R-:W4:Y:S01]  /*0560*/  LDG.E.64 R28, desc[UR6][R30.64] ;  /* 0x000000061e1c7981 */ /* 0x000f22000c1e1b00 */
[----:B------:R-:W-:Y:S01]  /*0570*/  BSSY.RECONVERGENT B2, `(.L_x_5) ;  /* 0x000001a000027945 */ /* 0x000fe20003800200 */
[----:B------:R-:W-:Y:S01]  /*0580*/  LOP3.LUT P1, RZ, R8, 0x8, RZ, 0xc0, !PT ;  /* 0x0000000808ff7812 */ /* 0x000fe2000782c0ff */
[----:B--2---:R-:W-:-:S08]  /*0590*/  DADD R26, R2, -R16 ;  /* 0x00000000021a7229 */ /* 0x004fd00000000810 */
[----:B------:R-:W-:Y:S02]  /*05a0*/  DMUL R26, R26, R26 ;  /* 0x0000001a1a1a7228 */ /* 0x000fe40000000000 */
[----:B---3--:R-:W-:-:S08]  /*05b0*/  DADD R24, R20, -R18 ;  /* 0x0000000014187229 */ /* 0x008fd00000000812 */
[----:B------:R-:W-:Y:S02]  /*05c0*/  DFMA R16, R24, R24, R26 ;  /* 0x000000181810722b */ /* 0x000fe4000000001a */
[----:B----4-:R-:W-:-:S08]  /*05d0*/  DADD R28, R22, -R28 ;  /* 0x00000000161c7229 */ /* 0x010fd0000000081c */
[----:B------:R-:W-:-:S06]  /*05e0*/  DFMA R16, R28, R28, R16 ;  /* 0x0000001c1c10722b */ /* 0x000fcc0000000010 */
[----:B------:R-:W0:Y:S04]  /*05f0*/  MUFU.RSQ64H R21, R17 ;  /* 0x0000001100157308 */ /* 0x000e280000001c00 */
[----:B------:R-:W-:Y:S02]  /*0600*/  VIADD R20, R17, 0xfcb00000 ;  /* 0xfcb0000011147836 */ /* 0x000fe40000000000 */
[----:B------:R-:W-:-:S04]  /*0610*/  IMAD.MOV.U32 R18, RZ, RZ, 0x0 ;  /* 0x00000000ff127424 */ /* 0x000fc800078e00ff */
[----:B0-----:R-:W-:Y:S01]  /*0620*/  DMUL R2, R20, R20 ;  /* 0x0000001414027228 */ /* 0x001fe20000000000 */
[----:B------:R-:W-:-:S07]  /*0630*/  IMAD.MOV.U32 R19, RZ, RZ, 0x3fd80000 ;  /* 0x3fd80000ff137424 */ /* 0x000fce00078e00ff */
[----:B------:R-:W-:-:S08]  /*0640*/  DFMA R2, R16, -R2, 1 ;  /* 0x3ff000001002742b */ /* 0x000fd00000000802 */
[----:B------:R-:W-:Y:S02]  /*0650*/  DFMA R18, R2, R18, 0.5 ;  /* 0x3fe000000212742b */ /* 0x000fe40000000012 */
[----:B------:R-:W-:-:S08]  /*0660*/  DMUL R2, R20, R2 ;  /* 0x0000000214027228 */ /* 0x000fd00000000000 */
[----:B------:R-:W-:Y:S01]  /*0670*/  DFMA R24, R18, R2, R20 ;  /* 0x000000021218722b */ /* 0x000fe20000000014 */
[----:B------:R-:W-:-:S07]  /*0680*/  ISETP.GE.U32.AND P0, PT, R20, 0x7ca00000, PT ;  /* 0x7ca000001400780c */ /* 0x000fce0003f06070 */
[----:B------:R-:W-:Y:S02]  /*0690*/  DMUL R26, R16, R24 ;  /* 0x00000018101a7228 */ /* 0x000fe40000000000 */
[----:B------:R-:W-:Y:S02]  /*06a0*/  VIADD R23, R25, 0xfff00000 ;  /* 0xfff0000019177836 */ /* 0x000fe40000000000 */
[----:B------:R-:W-:-:S04]  /*06b0*/  IMAD.MOV.U32 R22, RZ, RZ, R24 ;  /* 0x000000ffff167224 */ /* 0x000fc800078e0018 */
[----:B------:R-:W-:-:S08]  /*06c0*/  DFMA R28, R26, -R26, R16 ;  /* 0x8000001a1a1c722b */ /* 0x000fd00000000010 */
[----:B------:R-:W-:Y:S01]  /*06d0*/  DFMA R18, R28, R22, R26 ;  /* 0x000000161c12722b */ /* 0x000fe2000000001a */
[----:B------:R-:W-:Y:S10]  /*06e0*/  @!P0 BRA `(.L_x_6) ;  /* 0x0000000000088947 */ /* 0x000ff40003800000 */
[----:B------:R-:W-:-:S07]  /*06f0*/  MOV R2, 0x710 ;  /* 0x0000071000027802 */ /* 0x000fce0000000f00 */
[----:B------:R-:W-:Y:S05]  /*0700*/  CALL.REL.NOINC `($__internal_1_$__cuda_sm20_dsqrt_rn_f64_mediumpath_v1) ;  /* 0x0000001c00c47944 */ /* 0x000fea0003c00000 */
.L_x_6:
[----:B------:R-:W-:Y:S05]  /*0710*/  BSYNC.RECONVERGENT B2 ;  /* 0x0000000000027941 */ /* 0x000fea0003800200 */
.L_x_5:
[----:B------:R-:W2:Y:S01]  /*0720*/  LDG.E R3, desc[UR6][R14.64+0x4] ;  /* 0x000004060e037981 */ /* 0x000ea2000c1e1900 */
[----:B------:R-:W-:Y:S01]  /*0730*/  BSSY.RECONVERGENT B3, `(.L_x_7) ;  /* 0x000007d000037945 */ /* 0x000fe20003800200 */
[----:B------:R-:W-:Y:S02]  /*0740*/  CS2R R20, SRZ ;  /* 0x0000000000147805 */ /* 0x000fe4000001ff00 */
[C---:B--2---:R-:W-:Y:S02]  /*0750*/  LOP3.LUT R2, R3.reuse, 0x1, RZ, 0xc0, !PT ;  /* 0x0000000103027812 */ /* 0x044fe400078ec0ff */
[----:B------:R-:W-:Y:S02]  /*0760*/  LOP3.LUT P0, RZ, R3, 0x1, RZ, 0xc0, !PT ;  /* 0x0000000103ff7812 */ /* 0x000fe4000780c0ff */
[----:B------:R-:W-:-:S13]  /*0770*/  ISETP.NE.AND P2, PT, R2, RZ, PT ;  /* 0x000000ff0200720c */ /* 0x000fda0003f45270 */
[----:B------:R-:W-:Y:S05]  /*0780*/  @!P1 BRA !P2, `(.L_x_8) ;  /* 0x0000000400dc9947 */ /* 0x000fea0005000000 */
[----:B------:R-:W-:-:S13]  /*0790*/  LOP3.LUT P1, RZ, R3, 0x2, RZ, 0xc0, !PT ;  /* 0x0000000203ff7812 */ /* 0x000fda000782c0ff */
[----:B------:R-:W-:Y:S05]  /*07a0*/  @!P1 BRA `(.L_x_9) ;  /* 0x0000000000ec9947 */ /* 0x000fea0003800000 */
[----:B------:R-:W-:-:S04]  /*07b0*/  ISETP.NE.U32.AND P1, PT, R4, RZ, PT ;  /* 0x000000ff0400720c */ /* 0x000fc80003f25070 */
[----:B------:R-:W-:-:S13]  /*07c0*/  ISETP.NE.AND.EX P1, PT, RZ, RZ, PT, P1 ;  /* 0x000000ffff00720c */ /* 0x000fda0003f25310 */
[----:B------:R-:W-:Y:S05]  /*07d0*/  @!P1 BRA `(.L_x_10) ;  /* 0x0000000000709947 */ /* 0x000fea0003800000 */
[----:B------:R-:W0:Y:S01]  /*07e0*/  LDC.64 R26, c[0x0][0x388] ;  /* 0x0000e200ff1a7b82 */ /* 0x000e220000000a00 */
[----:B------:R-:W2:Y:S04]  /*07f0*/  LDG.E.64 R20, desc[UR6][R14.64+0x8] ;  /* 0x000008060e147981 */ /* 0x000ea8000c1e1b00 */
[----:B0-----:R-:W2:Y:S01]  /*0800*/  LDG.E.64 R2, desc[UR6][R26.64+0x10] ;  /* 0x000010061a027981 */ /* 0x001ea2000c1e1b00 */
[----:B------:R-:W0:Y:S01]  /*0810*/  MUFU.RCP64H R23, R17 ;  /* 0x0000001100177308 */ /* 0x000e220000001800 */
[----:B------:R-:W-:Y:S01]  /*0820*/  IMAD.MOV.U32 R22, RZ, RZ, 0x1 ;  /* 0x00000001ff167424 */ /* 0x000fe200078e00ff */
[----:B------:R-:W-:Y:S05]  /*0830*/  BSSY.RECONVERGENT B4, `(.L_x_11) ;  /* 0x0000014000047945 */ /* 0x000fea0003800200 */
[----:B0-----:R-:W-:-:S08]  /*0840*/  DFMA R24, -R16, R22, 1 ;  /* 0x3ff000001018742b */ /* 0x001fd00000000116 */
[----:B------:R-:W-:-:S08]  /*0850*/  DFMA R24, R24, R24, R24 ;  /* 0x000000181818722b */ /* 0x000fd00000000018 */
[----:B------:R-:W-:-:S08]  /*0860*/  DFMA R24, R22, R24, R22 ;  /* 0x000000181618722b */ /* 0x000fd00000000016 */
[----:B------:R-:W-:-:S08]  /*0870*/  DFMA R22, -R16, R24, 1 ;  /* 0x3ff000001016742b */ /* 0x000fd00000000118 */
[----:B------:R-:W-:Y:S02]  /*0880*/  DFMA R22, R24, R22, R24 ;  /* 0x000000161816722b */ /* 0x000fe40000000018 */
[----:B--2---:R-:W-:-:S08]  /*0890*/  DMUL R28, R2, R20 ;  /* 0x00000014021c7228 */ /* 0x004fd00000000000 */
[----:B------:R-:W-:Y:S02]  /*08a0*/  DMUL R20, R28, R22 ;  /* 0x000000161c147228 */ /* 0x000fe40000000000 */
[----:B------:R-:W-:-:S06]  /*08b0*/  FSETP.GEU.AND P2, PT, |R29|, 6.5827683646048100446e-37, PT ;  /* 0x036000001d00780b */ /* 0x000fcc0003f4e200 */
[----:B------:R-:W-:-:S08]  /*08c0*/  DFMA R2, -R16, R20, R28 ;  /* 0x000000141002722b */ /* 0x000fd0000000011c */
[----:B------:R-:W-:-:S10]  /*08d0*/  DFMA R20, R22, R2, R20 ;  /* 0x000000021614722b */ /* 0x000fd40000000014 */
[----:B------:R-:W-:-:S05]  /*08e0*/  FFMA R2, RZ, R17, R21 ;  /* 0x00000011ff027223 */ /* 0x000fca0000000015 */
[----:B------:R-:W-:-:S13]  /*08f0*/  FSETP.GT.AND P1, PT, |R2|, 1.469367938527859385e-39, PT ;  /* 0x001000000200780b */ /* 0x000fda0003f24200 */
[----:B------:R-:W-:Y:S05]  /*0900*/  @P1 BRA P2, `(.L_x_12) ;  /* 0x0000000000181947 */ /* 0x000fea0001000000 */
[----:B------:R-:W-:Y:S01]  /*0910*/  IMAD.MOV.U32 R26, RZ, RZ, R16 ;  /* 0x000000ffff1a7224 */ /* 0x000fe200078e0010 */
[----:B------:R-:W-:Y:S01]  /*0920*/  MOV R38, 0x950 ;  /* 0x0000095000267802 */ /* 0x000fe20000000f00 */
[----:B------:R-:W-:-:S07]  /*0930*/  IMAD.MOV.U32 R27, RZ, RZ, R17 ;  /* 0x000000ffff1b7224 */ /* 0x000fce00078e0011 */
[----:B------:R-:W-:Y:S05]  /*0940*/  CALL.REL.NOINC `($__internal_0_$__cuda_sm20_div_rn_f64_full) ;  /* 0x0000001400c47944 */ /* 0x000fea0003c00000 */
[----:B------:R-:W-:Y:S02]  /*0950*/  IMAD.MOV.U32 R20, RZ, RZ, R24 ;  /* 0x000000ffff147224 */ /* 0x000fe400078e0018 */
[----:B------:R-:W-:-:S07]  /*0960*/  IMAD.MOV.U32 R21, RZ, RZ, R25 ;  /* 0x000000ffff157224 */ /* 0x000fce00078e0019 */
.L_x_12:
[----:B------:R-:W-:Y:S05]  /*0970*/  BSYNC.RECONVERGENT B4 ;  /* 0x0000000000047941 */ /* 0x000fea0003800200 */
.L_x_11:
[----:B------:R-:W-:Y:S01]  /*0980*/  DADD R20, RZ, R20 ;  /* 0x00000000ff147229 */ /* 0x000fe20000000014 */
[----:B------:R-:W-:Y:S10]  /*0990*/  BRA `(.L_x_8) ;  /* 0x0000000400587947 */ /* 0x000ff40003800000 */
.L_x_10:
[----:B------:R-:W0:Y:S01]  /*09a0*/  LDC.64 R26, c[0x0][0x388] ;  /* 0x0000e200ff1a7b82 */ /* 0x000e220000000a00 */
[----:B------:R-:W2:Y:S04]  /*09b0*/  LDG.E.64 R20, desc[UR6][R14.64+0x8] ;  /* 0x000008060e147981 */ /* 0x000ea8000c1e1b00 */
[----:B0-----:R-:W2:Y:S01]  /*09c0*/  LDG.E.64 R2, desc[UR6][R26.64+0x10] ;  /* 0x000010061a027981 */ /* 0x001ea2000c1e1b00 */
[----:B------:R-:W0:Y:S01]  /*09d0*/  MUFU.RCP64H R23, R19 ;  /* 0x0000001300177308 */ /* 0x000e220000001800 */
[----:B------:R-:W-:Y:S01]  /*09e0*/  IMAD.MOV.U32 R22, RZ, RZ, 0x1 ;  /* 0x00000001ff167424 */ /* 0x000fe200078e00ff */
[----:B------:R-:W-:Y:S05]  /*09f0*/  BSSY.RECONVERGENT B4, `(.L_x_13) ;  /* 0x0000014000047945 */ /* 0x000fea0003800200 */
[----:B0-----:R-:W-:-:S08]  /*0a00*/  DFMA R24, R22, -R18, 1 ;  /* 0x3ff000001618742b */ /* 0x001fd00000000812 */
[----:B------:R-:W-:-:S08]  /*0a10*/  DFMA R24, R24, R24, R24 ;  /* 0x000000181818722b */ /* 0x000fd00000000018 */
[----:B------:R-:W-:-:S08]  /*0a20*/  DFMA R24, R22, R24, R22 ;  /* 0x000000181618722b */ /* 0x000fd00000000016 */
[----:B------:R-:W-:-:S08]  /*0a30*/  DFMA R22, R24, -R18, 1 ;  /* 0x3ff000001816742b */ /* 0x000fd00000000812 */
[----:B------:R-:W-:Y:S02]  /*0a40*/  DFMA R22, R24, R22, R24 ;  /* 0x000000161816722b */ /* 0x000fe40000000018 */
[----:B--2---:R-:W-:-:S08]  /*0a50*/  DMUL R28, R2, R20 ;  /* 0x00000014021c7228 */ /* 0x004fd00000000000 */
[----:B------:R-:W-:Y:S02]  /*0a60*/  DMUL R20, R28, R22 ;  /* 0x000000161c147228 */ /* 0x000fe40000000000 */
[----:B------:R-:W-:-:S06]  /*0a70*/  FSETP.GEU.AND P2, PT, |R29|, 6.5827683646048100446e-37, PT ;  /* 0x036000001d00780b */ /* 0x000fcc0003f4e200 */
[----:B------:R-:W-:-:S08]  /*0a80*/  DFMA R2, R20, -R18, R28 ;  /* 0x800000121402722b */ /* 0x000fd0000000001c */
        /* <DEDUP_REMOVED lines=10> */
.L_x_14:
[----:B------:R-:W-:Y:S05]  /*0b30*/  BSYNC.RECONVERGENT B4 ;  /* 0x0000000000047941 */ /* 0x000fea0003800200 */
.L_x_13:
[----:B------:R-:W-:Y:S01]  /*0b40*/  DADD R20, RZ, R20 ;  /* 0x00000000ff147229 */ /* 0x000fe20000000014 */
[----:B------:R-:W-:Y:S10]  /*0b50*/  BRA `(.L_x_8) ;  /* 0x0000000000e87947 */ /* 0x000ff40003800000 */
.L_x_9:
        /* <DEDUP_REMOVED lines=23> */
[----:B------:R-:W-:Y:S02]  /*0cd0*/  MOV R27, R17 ;  /* 0x00000011001b7202 */ /* 0x000fe40000000f00 */
[----:B------:R-:W-:-:S07]  /*0ce0*/  MOV R38, 0xd00 ;  /* 0x00000d0000267802 */ /* 0x000fce0000000f00 */
[----:B------:R-:W-:Y:S05]  /*0cf0*/  CALL.REL.NOINC `($__internal_0_$__cuda_sm20_div_rn_f64_full) ;  /* 0x0000001000d87944 */ /* 0x000fea0003c00000 */
[----:B------:R-:W-:Y:S02]  /*0d00*/  IMAD.MOV.U32 R20, RZ, RZ, R24 ;  /* 0x000000ffff147224 */ /* 0x000fe400078e0018 */
[----:B------:R-:W-:-:S07]  /*0d10*/  IMAD.MOV.U32 R21, RZ, RZ, R25 ;  /* 0x000000ffff157224 */ /* 0x000fce00078e0019 */
.L_x_17:
[----:B------:R-:W-:Y:S05]  /*0d20*/  BSYNC.RECONVERGENT B4 ;  /* 0x0000000000047941 */ /* 0x000fea0003800200 */
.L_x_16:
[----:B------:R-:W-:Y:S01]  /*0d30*/  DADD R20, RZ, R20 ;  /* 0x00000000ff147229 */ /* 0x000fe20000000014 */
[----:B------:R-:W-:Y:S10]  /*0d40*/  BRA `(.L_x_8) ;  /* 0x00000000006c7947 */ /* 0x000ff40003800000 */
.L_x_15:
        /* <DEDUP_REMOVED lines=25> */
.L_x_19:
[----:B------:R-:W-:Y:S05]  /*0ee0*/  BSYNC.RECONVERGENT B4 ;  /* 0x0000000000047941 */ /* 0x000fea0003800200 */
.L_x_18:
[----:B------:R-:W-:-:S11]  /*0ef0*/  DADD R20, RZ, R20 ;  /* 0x00000000ff147229 */ /* 0x000fd60000000014 */
.L_x_8:
[----:B------:R-:W-:Y:S05]  /*0f00*/  BSYNC.RECONVERGENT B3 ;  /* 0x0000000000037941 */ /* 0x000fea0003800200 */
.L_x_7:
[----:B------:R-:W-:Y:S01]  /*0f10*/  LOP3.LUT R2, R8, 0x4, RZ, 0xc0, !PT ;  /* 0x0000000408027812 */ /* 0x000fe200078ec0ff */
[----:B------:R-:W-:Y:S03]  /*0f20*/  BSSY.RECONVERGENT B3, `(.L_x_20) ;  /* 0x0000034000037945 */ /* 0x000fe60003800200 */
[----:B------:R-:W-:-:S13]  /*0f30*/  ISETP.NE.AND P1, PT, R2, RZ, PT ;  /* 0x000000ff0200720c */ /* 0x000fda0003f25270 */
[----:B------:R-:W-:Y:S05]  /*0f40*/  @!P0 BRA !P1, `(.L_x_21) ;  /* 0x0000000000c48947 */ /* 0x000fea0004800000 */
[----:B------:R-:W2:Y:S01]  /*0f50*/  LDG.E.64 R28, desc[UR6][R14.64+0x10] ;  /* 0x000010060e1c7981 */ /* 0x000ea2000c1e1b00 */
[C---:B------:R-:W-:Y:S01]  /*0f60*/  DMUL R22, R16.reuse, R16 ;  /* 0x0000001010167228 */ /* 0x040fe20000000000 */
[----:B------:R-:W-:Y:S01]  /*0f70*/  IMAD.MOV.U32 R2, RZ, RZ, 0x1 ;  /* 0x00000001ff027424 */ /* 0x000fe200078e00ff */
[----:B------:R-:W-:Y:S06]  /*0f80*/  BSSY.RECONVERGENT B4, `(.L_x_22) ;  /* 0x0000016000047945 */ /* 0x000fec0003800200 */
[----:B------:R-:W-:-:S08]  /*0f90*/  DMUL R22, R16, R22 ;  /* 0x0000001610167228 */ /* 0x000fd00000000000 */
[----:B------:R-:W-:-:S06]  /*0fa0*/  DMUL R24, R22, R22 ;  /* 0x0000001616187228 */ /* 0x000fcc0000000000 */
[----:B------:R-:W0:Y:S02]  /*0fb0*/  MUFU.RCP64H R3, R25 ;  /* 0x0000001900037308 */ /* 0x000e240000001800 */
[----:B0-----:R-:W-:-:S08]  /*0fc0*/  DFMA R26, -R24, R2, 1 ;  /* 0x3ff00000181a742b */ /* 0x001fd00000000102 */
[----:B------:R-:W-:-:S08]  /*0fd0*/  DFMA R26, R26, R26, R26 ;  /* 0x0000001a1a1a722b */ /* 0x000fd0000000001a */
[----:B------:R-:W-:-:S08]  /*0fe0*/  DFMA R26, R2, R26, R2 ;  /* 0x0000001a021a722b */ /* 0x000fd00000000002 */
[----:B------:R-:W-:-:S08]  /*0ff0*/  DFMA R2, -R24, R26, 1 ;  /* 0x3ff000001802742b */ /* 0x000fd0000000011a */
[----:B------:R-:W-:-:S08]  /*1000*/  DFMA R2, R26, R2, R26 ;  /* 0x000000021a02722b */ /* 0x000fd0000000001a */
[----:B--2---:R-:W-:Y:S01]  /*1010*/  DMUL R26, R28, R2 ;  /* 0x000000021c1a7228 */ /* 0x004fe20000000000 */
[----:B------:R-:W-:-:S07]  /*1020*/  FSETP.GEU.AND P2, PT, |R29|, 6.5827683646048100446e-37, PT ;  /* 0x036000001d00780b */ /* 0x000fce0003f4e200 */
        /* <DEDUP_REMOVED lines=11> */
.L_x_23:
[----:B------:R-:W-:Y:S05]  /*10e0*/  BSYNC.RECONVERGENT B4 ;  /* 0x0000000000047941 */ /* 0x000fea0003800200 */
.L_x_22:
[----:B------:R-:W2:Y:S01]  /*10f0*/  LDG.E.64 R28, desc[UR6][R14.64+0x18] ;  /* 0x000018060e1c7981 */ /* 0x000ea2000c1e1b00 */
[----:B------:R-:W0:Y:S01]  /*1100*/  MUFU.RCP64H R25, R23 ;  /* 0x0000001700197308 */ /* 0x000e220000001800 */
[----:B------:R-:W-:Y:S01]  /*1110*/  IMAD.MOV.U32 R24, RZ, RZ, 0x1 ;  /* 0x00000001ff187424 */ /* 0x000fe200078e00ff */
[----:B------:R-:W-:Y:S05]  /*1120*/  BSSY.RECONVERGENT B4, `(.L_x_24) ;  /* 0x0000011000047945 */ /* 0x000fea0003800200 */
        /* <DEDUP_REMOVED lines=16> */
.L_x_25:
[----:B------:R-:W-:Y:S05]  /*1230*/  BSYNC.RECONVERGENT B4 ;  /* 0x0000000000047941 */ /* 0x000fea0003800200 */
.L_x_24:
[----:B------:R-:W-:-:S08]  /*1240*/  DADD R2, -R24, R2 ;  /* 0x0000000018027229 */ /* 0x000fd00000000102 */
[----:B------:R-:W-:-:S11]  /*1250*/  DADD R20, R20, R2 ;  /* 0x0000000014147229 */ /* 0x000fd60000000002 */
.L_x_21:
[----:B------:R-:W-:Y:S05]  /*1260*/  BSYNC.RECONVERGENT B3 ;  /* 0x0000000000037941 */ /* 0x000fea0003800200 */
.L_x_20:
[----:B------:R-:W-:Y:S01]  /*1270*/  LOP3.LUT P1, RZ, R8, 0x1, RZ, 0xc0, !PT ;  /* 0x0000000108ff7812 */ /* 0x000fe2000782c0ff */
[----:B------:R-:W-:Y:S03]  /*1280*/  BSSY.RECONVERGENT B3, `(.L_x_26) ;  /* 0x00000af000037945 */ /* 0x000fe60003800200 */
[----:B------:R-:W-:-:S13]  /*1290*/  PLOP3.LUT P0, PT, P1, P0, PT, 0x2f, 0xf2 ;  /* 0x0000000000f2781c */ /* 0x000fda0000f00577 */
[----:B------:R-:W-:-:S14]  /*12a0*/  DSETP.GEU.OR P0, PT, R16, 81, P0 ;  /* 0x405440001000742a */ /* 0x000fdc000070e400 */
[----:B------:R-:W-:Y:S05]  /*12b0*/  @P0 BRA `(.L_x_27) ;  /* 0x0000000800ac0947 */ /* 0x000fea0003800000 */
[----:B------:R-:W2:Y:S04]  /*12c0*/  LDG.E.64 R22, desc[UR6][R14.64+0x28] ;  /* 0x000028060e167981 */ /* 0x000ea8000c1e1b00 */
[----:B------:R-:W3:Y:S01]  /*12d0*/  LDG.E.64 R28, desc[UR6][R14.64+0x20] ;  /* 0x000020060e1c7981 */ /* 0x000ee2000c1e1b00 */
[----:B------:R-:W-:Y:S01]  /*12e0*/  IMAD.MOV.U32 R2, RZ, RZ, 0x1 ;  /* 0x00000001ff027424 */ /* 0x000fe200078e00ff */
[----:B------:R-:W-:Y:S01]  /*12f0*/  BSSY.RECONVERGENT B4, `(.L_x_28) ;  /* 0x0000015000047945 */ /* 0x000fe20003800200 */
[----:B--2---:R-:W0:Y:S01]  /*1300*/  MUFU.RCP64H R3, R23 ;  /* 0x0000001700037308 */ /* 0x004e220000001800 */
[----:B---3--:R-:W-:-:S10]  /*1310*/  DADD R28, -R28, R18 ;  /* 0x000000001c1c7229 */ /* 0x008fd40000000112 */
[----:B------:R-:W-:Y:S01]  /*1320*/  FSETP.GEU.AND P1, PT, |R29|, 6.5827683646048100446e-37, PT ;  /* 0x036000001d00780b */ /* 0x000fe20003f2e200 */
[----:B0-----:R-:W-:-:S08]  /*1330*/  DFMA R24, -R22, R2, 1 ;  /* 0x3ff000001618742b */ /* 0x001fd00000000102 */
[----:B------:R-:W-:-:S08]  /*1340*/  DFMA R24, R24, R24, R24 ;  /* 0x000000181818722b */ /* 0x000fd00000000018 */
[----:B------:R-:W-:-:S08]  /*1350*/  DFMA R24, R2, R24, R2 ;  /* 0x000000180218722b */ /* 0x000fd00000000002 */
[----:B------:R-:W-:-:S08]  /*1360*/  DFMA R2, -R22, R24, 1 ;  /* 0x3ff000001602742b */ /* 0x000fd00000000118 */
[----:B------:R-:W-:-:S08]  /*1370*/  DFMA R2, R24, R2, R24 ;  /* 0x000000021802722b */ /* 0x000fd00000000018 */
[----:B------:R-:W-:-:S08]  /*1380*/  DMUL R24, R28, R2 ;  /* 0x000000021c187228 */ /* 0x000fd00000000000 */
        /* <DEDUP_REMOVED lines=11> */
.L_x_29:
[----:B------:R-:W-:Y:S05]  /*1440*/  BSYNC.RECONVERGENT B4 ;  /* 0x0000000000047941 */ /* 0x000fea0003800200 */
.L_x_28:
        /* <DEDUP_REMOVED lines=24> */
.L_x_31:
[----:B------:R-:W-:Y:S05]  /*15d0*/  BSYNC.RECONVERGENT B4 ;  /* 0x0000000000047941 */ /* 0x000fea0003800200 */
.L_x_30:
[----:B------:R-:W-:Y:S01]  /*15e0*/  DMUL R2, R2, -R2 ;  /* 0x8000000202027228 */ /* 0x000fe20000000000 */
[----:B------:R-:W-:Y:S01]  /*15f0*/  IMAD.MOV.U32 R28, RZ, RZ, 0x652b82fe ;  /* 0x652b82feff1c7424 */ /* 0x000fe200078e00ff */
[----:B------:R-:W5:Y:S01]  /*1600*/  LDG.E.64 R18, desc[UR6][R14.64+0x30] ;  /* 0x000030060e127981 */ /* 0x000f62000c1e1b00 */
[----:B------:R-:W-:Y:S01]  /*1610*/  IMAD.MOV.U32 R29, RZ, RZ, 0x3ff71547 ;  /* 0x3ff71547ff1d7424 */ /* 0x000fe200078e00ff */
[----:B------:R-:W-:Y:S02]  /*1620*/  DMUL R26, R26, -R26 ;  /* 0x8000001a1a1a7228 */ /* 0x000fe40000000000 */
[----:B------:R0:W5:Y:S01]  /*1630*/  LDG.E.64 R22, desc[UR6][R14.64+0x48] ;  /* 0x000048060e167981 */ /* 0x000162000c1e1b00 */
[----:B------:R-:W-:Y:S01]  /*1640*/  IMAD.MOV.U32 R30, RZ, RZ, -0x105c611 ;  /* 0xfefa39efff1e7424 */ /* 0x000fe200078e00ff */
[----:B------:R-:W-:Y:S01]  /*1650*/  BSSY.RECONVERGENT B2, `(.L_x_32) ;  /* 0x000004e000027945 */ /* 0x000fe20003800200 */
[-C--:B------:R-:W-:Y:S01]  /*1660*/  DFMA R24, R2, R28.reuse, 6.75539944105574400000e+15 ;  /* 0x433800000218742b */ /* 0x080fe2000000001c */
[----:B------:R-:W-:Y:S01]  /*1670*/  IMAD.MOV.U32 R31, RZ, RZ, 0x3fe62e42 ;  /* 0x3fe62e42ff1f7424 */ /* 0x000fe200078e00ff */
[----:B------:R-:W-:Y:S01]  /*1680*/  FSETP.GEU.AND P0, PT, |R3|, 4.1917929649353027344, PT ;  /* 0x4086232b0300780b */ /* 0x000fe20003f0e200 */
[----:B------:R-:W-:Y:S01]  /*1690*/  DFMA R28, R26, R28, 6.75539944105574400000e+15 ;  /* 0x433800001a1c742b */ /* 0x000fe2000000001c */
[----:B------:R-:W-:Y:S01]  /*16a0*/  IMAD.MOV.U32 R38, RZ, RZ, 0x3b39803f ;  /* 0x3b39803fff267424 */ /* 0x000fe200078e00ff */
[----:B------:R-:W-:Y:S01]  /*16b0*/  FSETP.GEU.AND P2, PT, |R27|, 4.1917929649353027344, PT ;  /* 0x4086232b1b00780b */ /* 0x000fe20003f4e200 */
[----:B------:R-:W-:-:S02]  /*16c0*/  IMAD.MOV.U32 R39, RZ, RZ, 0x3c7abc9e ;  /* 0x3c7abc9eff277424 */ /* 0x000fc400078e00ff */
[----:B------:R-:W-:Y:S01]  /*16d0*/  DADD R42, R24, -6.75539944105574400000e+15 ;  /* 0xc3380000182a7429 */ /* 0x000fe20000000000 */
[----:B0-----:R-:W-:Y:S02]  /*16e0*/  IMAD.MOV.U32 R14, RZ, RZ, 0x69ce2bdf ;  /* 0x69ce2bdfff0e7424 */ /* 0x001fe400078e00ff */
[----:B------:R-:W-:Y:S01]  /*16f0*/  DADD R34, R28, -6.75539944105574400000e+15 ;  /* 0xc33800001c227429 */ /* 0x000fe20000000000 */
[----:B------:R-:W-:-:S04]  /*1700*/  IMAD.MOV.U32 R15, RZ, RZ, 0x3e5ade15 ;  /* 0x3e5ade15ff0f7424 */ /* 0x000fc800078e00ff */
[----:B------:R-:W-:-:S03]  /*1710*/  DFMA R32, R42, -R30, R2 ;  /* 0x8000001e2a20722b */ /* 0x000fc60000000002 */
[----:B------:R-:W-:-:S05]  /*1720*/  DFMA R30, R34, -R30, R26 ;  /* 0x8000001e221e722b */ /* 0x000fca000000001a */
[-C--:B------:R-:W-:Y:S01]  /*1730*/  DFMA R42, R42, -R38.reuse, R32 ;  /* 0x800000262a2a722b */ /* 0x080fe20000000020 */
[----:B------:R-:W-:Y:S02]  /*1740*/  IMAD.MOV.U32 R32, RZ, RZ, -0x35dec16 ;  /* 0xfca213eaff207424 */ /* 0x000fe400078e00ff */
[----:B------:R-:W-:Y:S01]  /*1750*/  DFMA R38, R34, -R38, R30 ;  /* 0x800000262226722b */ /* 0x000fe2000000001e */
[----:B------:R-:W-:Y:S02]  /*1760*/  IMAD.MOV.U32 R33, RZ, RZ, 0x3e928af3 ;  /* 0x3e928af3ff217424 */ /* 0x000fe400078e00ff */
[----:B------:R-:W-:Y:S02]  /*1770*/  IMAD.MOV.U32 R30, RZ, RZ, 0x62401315 ;  /* 0x62401315ff1e7424 */ /* 0x000fe400078e00ff */
[----:B------:R-:W-:Y:S02]  /*1780*/  IMAD.MOV.U32 R31, RZ, RZ, 0x3ec71dee ;  /* 0x3ec71deeff1f7424 */ /* 0x000fe400078e00ff */
[-CC-:B------:R-:W-:Y:S01]  /*1790*/  DFMA R40, R42, R14.reuse, R32.reuse ;  /* 0x0000000e2a28722b */ /* 0x180fe20000000020 */
[----:B------:R-:W-:Y:S01]  /*17a0*/  IMAD.MOV.U32 R34, RZ, RZ, 0x11122322 ;  /* 0x11122322ff227424 */ /* 0x000fe200078e00ff */
[----:B------:R-:W-:Y:S01]  /*17b0*/  DFMA R32, R38, R14, R32 ;  /* 0x0000000e2620722b */ /* 0x000fe20000000020 */
[----:B------:R-:W-:-:S02]  /*17c0*/  IMAD.MOV.U32 R35, RZ, RZ, 0x3f811111 ;  /* 0x3f811111ff237424 */ /* 0x000fc400078e00ff */
[----:B------:R-:W-:Y:S02]  /*17d0*/  IMAD.MOV.U32 R14, RZ, RZ, 0x7c89eb71 ;  /* 0x7c89eb71ff0e7424 */ /* 0x000fe400078e00ff */
[----:B------:R-:W-:Y:S01]  /*17e0*/  IMAD.MOV.U32 R15, RZ, RZ, 0x3efa0199 ;  /* 0x3efa0199ff0f7424 */ /* 0x000fe200078e00ff */
[--C-:B------:R-:W-:Y:S02]  /*17f0*/  DFMA R40, R42, R40, R30.reuse ;  /* 0x000000282a28722b */ /* 0x100fe4000000001e */
[----:B------:R-:W-:Y:S01]  /*1800*/  DFMA R30, R38, R32, R30 ;  /* 0x00000020261e722b */ /* 0x000fe2000000001e */
[----:B------:R-:W-:Y:S02]  /*1810*/  IMAD.MOV.U32 R32, RZ, RZ, 0x14761f65 ;  /* 0x14761f65ff207424 */ /* 0x000fe400078e00ff */
[----:B------:R-:W-:-:S03]  /*1820*/  IMAD.MOV.U32 R33, RZ, RZ, 0x3f2a01a0 ;  /* 0x3f2a01a0ff217424 */ /* 0x000fc600078e00ff */
[--C-:B------:R-:W-:Y:S02]  /*1830*/  DFMA R40, R42, R40, R14.reuse ;  /* 0x000000282a28722b */ /* 0x100fe4000000000e */
[----:B------:R-:W-:Y:S01]  /*1840*/  DFMA R14, R38, R30, R14 ;  /* 0x0000001e260e722b */ /* 0x000fe2000000000e */
[----:B------:R-:W-:Y:S02]  /*1850*/  IMAD.MOV.U32 R30, RZ, RZ, 0x1852b7af ;  /* 0x1852b7afff1e7424 */ /* 0x000fe400078e00ff */
[----:B------:R-:W-:-:S03]  /*1860*/  IMAD.MOV.U32 R31, RZ, RZ, 0x3f56c16c ;  /* 0x3f56c16cff1f7424 */ /* 0x000fc600078e00ff */
[--C-:B------:R-:W-:Y:S02]  /*1870*/  DFMA R40, R42, R40, R32.reuse ;  /* 0x000000282a28722b */ /* 0x100fe40000000020 */
[----:B------:R-:W-:Y:S02]  /*1880*/  DFMA R32, R38, R14, R32 ;  /* 0x0000000e2620722b */ /* 0x000fe40000000020 */
[----:B------:R-:W0:Y:S01]  /*1890*/  MUFU.RCP64H R15, R17 ;  /* 0x00000011000f7308 */ /* 0x000e220000001800 */
[----:B------:R-:W-:-:S03]  /*18a0*/  IMAD.MOV.U32 R14, RZ, RZ, 0x1 ;  /* 0x00000001ff0e7424 */ /* 0x000fc600078e00ff */
[--C-:B------:R-:W-:Y:S02]  /*18b0*/  DFMA R40, R42, R40, R30.reuse ;  /* 0x000000282a28722b */ /* 0x100fe4000000001e */
[----:B------:R-:W-:Y:S01]  /*18c0*/  DFMA R30, R38, R32, R30 ;  /* 0x00000020261e722b */ /* 0x000fe2000000001e */
[----:B------:R-:W-:Y:S01]  /*18d0*/  MOV R32, 0x555502a1 ;  /* 0x555502a100207802 */ /* 0x000fe20000000f00 */
[----:B------:R-:W-:-:S04]  /*18e0*/  IMAD.MOV.U32 R33, RZ, RZ, 0x3fa55555 ;  /* 0x3fa55555ff217424 */ /* 0x000fc800078e00ff */
[--C-:B------:R-:W-:Y:S02]  /*18f0*/  DFMA R40, R42, R40, R34.reuse ;  /* 0x000000282a28722b */ /* 0x100fe40000000022 */
[----:B------:R-:W-:Y:S01]  /*1900*/  DFMA R34, R38, R30, R34 ;  /* 0x0000001e2622722b */ /* 0x000fe20000000022 */
[----:B------:R-:W-:Y:S01]  /*1910*/  IMAD.MOV.U32 R30, RZ, RZ, 0x55555511 ;  /* 0x55555511ff1e7424 */ /* 0x000fe200078e00ff */
[----:B0-----:R-:W-:Y:S01]  /*1920*/  DFMA R36, -R16, R14, 1 ;  /* 0x3ff000001024742b */ /* 0x001fe2000000010e */
[----:B------:R-:W-:-:S03]  /*1930*/  IMAD.MOV.U32 R31, RZ, RZ, 0x3fc55555 ;  /* 0x3fc55555ff1f7424 */ /* 0x000fc600078e00ff */
[--C-:B------:R-:W-:Y:S02]  /*1940*/  DFMA R40, R42, R40, R32.reuse ;  /* 0x000000282a28722b */ /* 0x100fe40000000020 */
[----:B------:R-:W-:Y:S01]  /*1950*/  DFMA R32, R38, R34, R32 ;  /* 0x000000222620722b */ /* 0x000fe20000000020 */
[----:B------:R-:W-:Y:S01]  /*1960*/  IMAD.MOV.U32 R34, RZ, RZ, 0xb ;  /* 0x0000000bff227424 */ /* 0x000fe200078e00ff */
[----:B------:R-:W-:Y:S01]  /*1970*/  DFMA R36, R36, R36, R36 ;  /* 0x000000242424722b */ /* 0x000fe20000000024 */
[----:B------:R-:W-:-:S03]  /*1980*/  IMAD.MOV.U32 R35, RZ, RZ, 0x3fe00000 ;  /* 0x3fe00000ff237424 */ /* 0x000fc600078e00ff */
[--C-:B------:R-:W-:Y:S02]  /*1990*/  DFMA R40, R42, R40, R30.reuse ;  /* 0x000000282a28722b */ /* 0x100fe4000000001e */
[----:B------:R-:W-:Y:S02]  /*19a0*/  DFMA R32, R38, R32, R30 ;  /* 0x000000202620722b */ /* 0x000fe4000000001e */
[----:B------:R-:W-:-:S04]  /*19b0*/  DFMA R36, R14, R36, R14 ;  /* 0x000000240e24722b */ /* 0x000fc8000000000e */
[--C-:B------:R-:W-:Y:S02]  /*19c0*/  DFMA R40, R42, R40, R34.reuse ;  /* 0x000000282a28722b */ /* 0x100fe40000000022 */
[----:B------:R-:W-:Y:S02]  /*19d0*/  DFMA R32, R38, R32, R34 ;  /* 0x000000202620722b */ /* 0x000fe40000000022 */
[----:B------:R-:W-:-:S04]  /*19e0*/  DFMA R14, -R16, R36, 1 ;  /* 0x3ff00000100e742b */ /* 0x000fc80000000124 */
[----:B------:R-:W-:Y:S02]  /*19f0*/  DFMA R40, R42, R40, 1 ;  /* 0x3ff000002a28742b */ /* 0x000fe40000000028 */
[----:B------:R-:W-:Y:S02]  /*1a00*/  DFMA R32, R38, R32, 1 ;  /* 0x3ff000002620742b */ /* 0x000fe40000000020 */
[----:B------:R-:W-:-:S04]  /*1a10*/  DFMA R14, R36, R14, R36 ;  /* 0x0000000e240e722b */ /* 0x000fc80000000024 */
[----:B------:R-:W-:Y:S02]  /*1a20*/  DFMA R40, R42, R40, 1 ;  /* 0x3ff000002a28742b */ /* 0x000fe40000000028 */
[----:B------:R-:W-:-:S08]  /*1a30*/  DFMA R32, R38, R32, 1 ;  /* 0x3ff000002620742b */ /* 0x000fd00000000020 */
[----:B------:R-:W-:Y:S02]  /*1a40*/  IMAD R31, R24, 0x100000, R41 ;  /* 0x00100000181f7824 */ /* 0x000fe400078e0229 */
[----:B------:R-:W-:Y:S01]  /*1a50*/  IMAD.MOV.U32 R30, RZ, RZ, R40 ;  /* 0x000000ffff1e7224 */ /* 0x000fe200078e0028 */
[----:B------:R-:W-:Y:S06]  /*1a60*/  @!P0 BRA `(.L_x_33) ;  /* 0x0000000000308947 */ /* 0x000fec0003800000 */
[----:B------:R-:W-:Y:S01]  /*1a70*/  FSETP.GEU.AND P1, PT, |R3|, 4.2275390625, PT ;  /* 0x408748000300780b */ /* 0x000fe20003f2e200 */
[C---:B------:R-:W-:Y:S02]  /*1a80*/  DADD R30, R2.reuse, +INF ;  /* 0x7ff00000021e7429 */ /* 0x040fe40000000000 */
[----:B------:R-:W-:-:S08]  /*1a90*/  DSETP.GEU.AND P0, PT, R2, RZ, PT ;  /* 0x000000ff0200722a */ /* 0x000fd00003f0e000 */
[----:B------:R-:W-:Y:S02]  /*1aa0*/  FSEL R30, R30, RZ, P0 ;  /* 0x000000ff1e1e7208 */ /* 0x000fe40000000000 */
[----:B------:R-:W-:Y:S02]  /*1ab0*/  @!P1 LEA.HI R25, R24, R24, RZ, 0x1 ;  /* 0x0000001818199211 */ /* 0x000fe400078f08ff */
[----:B------:R-:W-:Y:S02]  /*1ac0*/  FSEL R31, R31, RZ, P0 ;  /* 0x000000ff1f1f7208 */ /* 0x000fe40000000000 */
[----:B------:R-:W-:-:S05]  /*1ad0*/  @!P1 SHF.R.S32.HI R25, RZ, 0x1, R25 ;  /* 0x00000001ff199819 */ /* 0x000fca0000011419 */
[----:B------:R-:W-:Y:S02]  /*1ae0*/  @!P1 IMAD.IADD R2, R24, 0x1, -R25 ;  /* 0x0000000118029824 */ /* 0x000fe400078e0a19 */
[----:B------:R-:W-:-:S03]  /*1af0*/  @!P1 IMAD R41, R25, 0x100000, R41 ;  /* 0x0010000019299824 */ /* 0x000fc600078e0229 */
[----:B------:R-:W-:Y:S01]  /*1b00*/  @!P1 LEA R3, R2, 0x3ff00000, 0x14 ;  /* 0x3ff0000002039811 */ /* 0x000fe200078ea0ff */
[----:B------:R-:W-:-:S06]  /*1b10*/  @!P1 IMAD.MOV.U32 R2, RZ, RZ, RZ ;  /* 0x000000ffff029224 */ /* 0x000fcc00078e00ff */
[----:B------:R-:W-:-:S11]  /*1b20*/  @!P1 DMUL R30, R40, R2 ;  /* 0x00000002281e9228 */ /* 0x000fd60000000000 */
.L_x_33:
[----:B------:R-:W-:Y:S05]  /*1b30*/  BSYNC.RECONVERGENT B2 ;  /* 0x0000000000027941 */ /* 0x000fea0003800200 */
.L_x_32:
[----:B------:R-:W-:Y:S01]  /*1b40*/  BSSY.RECONVERGENT B2, `(.L_x_34) ;  /* 0x0000011000027945 */ /* 0x000fe20003800200 */
[----:B-----5:R-:W-:Y:S01]  /*1b50*/  DMUL R18, R18, R30 ;  /* 0x0000001e12127228 */ /* 0x020fe20000000000 */
[----:B------:R-:W-:Y:S02]  /*1b60*/  IMAD R3, R28, 0x100000, R33 ;  /* 0x001000001c037824 */ /* 0x000fe400078e0221 */
[----:B------:R-:W-:Y:S01]  /*1b70*/  IMAD.MOV.U32 R2, RZ, RZ, R32 ;  /* 0x000000ffff027224 */ /* 0x000fe200078e0020 */
[----:B------:R-:W-:Y:S07]  /*1b80*/  @!P2 BRA `(.L_x_35) ;  /* 0x000000000030a947 */ /* 0x000fee0003800000 */
[----:B------:R-:W-:Y:S01]  /*1b90*/  FSETP.GEU.AND P1, PT, |R27|, 4.2275390625, PT ;  /* 0x408748001b00780b */ /* 0x000fe20003f2e200 */
[C---:B------:R-:W-:Y:S02]  /*1ba0*/  DADD R30, R26.reuse, +INF ;  /* 0x7ff000001a1e7429 */ /* 0x040fe40000000000 */
[----:B------:R-:W-:-:S08]  /*1bb0*/  DSETP.GEU.AND P0, PT, R26, RZ, PT ;  /* 0x000000ff1a00722a */ /* 0x000fd00003f0e000 */
[----:B------:R-:W-:Y:S02]  /*1bc0*/  FSEL R3, R31, RZ, P0 ;  /* 0x000000ff1f037208 */ /* 0x000fe40000000000 */
[----:B------:R-:W-:-:S04]  /*1bd0*/  @!P1 LEA.HI R2, R28, R28, RZ, 0x1 ;  /* 0x0000001c1c029211 */ /* 0x000fc800078f08ff */
[----:B------:R-:W-:Y:S02]  /*1be0*/  @!P1 SHF.R.S32.HI R25, RZ, 0x1, R2 ;  /* 0x00000001ff199819 */ /* 0x000fe40000011402 */
[----:B------:R-:W-:-:S03]  /*1bf0*/  FSEL R2, R30, RZ, P0 ;  /* 0x000000ff1e027208 */ /* 0x000fc60000000000 */
[----:B------:R-:W-:Y:S02]  /*1c00*/  @!P1 IMAD.IADD R24, R28, 0x1, -R25 ;  /* 0x000000011c189824 */ /* 0x000fe400078e0a19 */
[----:B------:R-:W-:-:S03]  /*1c10*/  @!P1 IMAD R33, R25, 0x100000, R33 ;  /* 0x0010000019219824 */ /* 0x000fc600078e0221 */
[----:B------:R-:W-:Y:S01]  /*1c20*/  @!P1 LEA R25, R24, 0x3ff00000, 0x14 ;  /* 0x3ff0000018199811 */ /* 0x000fe200078ea0ff */
[----:B------:R-:W-:-:S06]  /*1c30*/  @!P1 IMAD.MOV.U32 R24, RZ, RZ, RZ ;  /* 0x000000ffff189224 */ /* 0x000fcc00078e00ff */
[----:B------:R-:W-:-:S11]  /*1c40*/  @!P1 DMUL R2, R32, R24 ;  /* 0x0000001820029228 */ /* 0x000fd60000000000 */
.L_x_35:
[----:B------:R-:W-:Y:S05]  /*1c50*/  BSYNC.RECONVERGENT B2 ;  /* 0x0000000000027941 */ /* 0x000fea0003800200 */
.L_x_34:
[----:B------:R-:W-:Y:S01]  /*1c60*/  DFMA R28, R22, R2, R18 ;  /* 0x00000002161c722b */ /* 0x000fe20000000012 */
[----:B------:R-:W-:Y:S07]  /*1c70*/  BSSY.RECONVERGENT B4, `(.L_x_36) ;  /* 0x000000e000047945 */ /* 0x000fee0003800200 */
        /* <DEDUP_REMOVED lines=13> */
.L_x_37:
[----:B------:R-:W-:Y:S05]  /*1d50*/  BSYNC.RECONVERGENT B4 ;  /* 0x0000000000047941 */ /* 0x000fea0003800200 */
.L_x_36:
[----:B------:R-:W-:-:S11]  /*1d60*/  DADD R20, R20, -R2 ;  /* 0x0000000014147229 */ /* 0x000fd60000000802 */
.L_x_27:
[----:B------:R-:W-:Y:S05]  /*1d70*/  BSYNC.RECONVERGENT B3 ;  /* 0x0000000000037941 */ /* 0x000fea0003800200 */
.L_x_26:
[----:B------:R-:W-:Y:S01]  /*1d80*/  ISETP.NE.AND P0, PT, R0, RZ, PT ;  /* 0x000000ff0000720c */ /* 0x000fe20003f05270 */
[----:B------:R-:W2:-:S12]  /*1d90*/  LDG.E.64 R2, desc[UR6][R12.64+0x18] ;  /* 0x000018060c027981 */ /* 0x000e98000c1e1b00 */
[----:B------:R-:W3:Y:S01]  /*1da0*/  @!P0 LDG.E.64 R14, desc[UR6][R12.64+0x20] ;  /* 0x000020060c0e8981 */ /* 0x000ee2000c1e1b00 */
[----:B------:R-:W0:Y:S01]  /*1db0*/  LDC R0, c[0x0][0x360] ;  /* 0x0000d800ff007b82 */ /* 0x000e220000000800 */
[----:B------:R-:W-:-:S13]  /*1dc0*/  ISETP.GE.AND P1, PT, R5, UR8, PT ;  /* 0x0000000805007c0c */ /* 0x000fda000bf26270 */
[----:B------:R-:W-:Y:S05]  /*1dd0*/  @P1 BREAK.RELIABLE B0 ;  /* 0x0000000000001942 */ /* 0x000fea0003800100 */
[C---:B0-----:R-:W-:Y:S02]  /*1de0*/  IMAD R0, R7.reuse, R0, R0 ;  /* 0x0000000007007224 */ /* 0x041fe400078e0200 */
[----:B------:R-:W-:Y:S02]  /*1df0*/  VIADD R7, R7, 0x1 ;  /* 0x0000000107077836 */ /* 0x000fe40000000000 */
[----:B------:R-:W-:Y:S01]  /*1e00*/  IMAD.IADD R19, R0, 0x1, R9 ;  /* 0x0000000100137824 */ /* 0x000fe200078e0209 */
[----:B--2---:R-:W-:-:S08]  /*1e10*/  DFMA R10, R2, R20, R10 ;  /* 0x00000014020a722b */ /* 0x004fd0000000000a */
[----:B---3--:R-:W-:Y:S01]  /*1e20*/  @!P0 DADD R10, R10, R14 ;  /* 0x000000000a0a8229 */ /* 0x008fe2000000000e */
[----:B------:R-:W-:Y:S10]  /*1e30*/  @P1 BRA `(.L_x_4) ;  /* 0x0000000000081947 */ /* 0x000ff40003800000 */
.L_x_3:
[----:B------:R-:W-:Y:S05]  /*1e40*/  BSYNC.RELIABLE B0 ;  /* 0x0000000000007941 */ /* 0x000fea0003800100 */
.L_x_1:
[----:B------:R-:W-:Y:S05]  /*1e50*/  BRA `(.L_x_38) ;  /* 0xffffffe000bc7947 */ /* 0x000fea000383ffff */
.L_x_4:
[----:B------:R-:W-:Y:S05]  /*1e60*/  BSYNC.RECONVERGENT B1 ;  /* 0x0000000000017941 */ /* 0x000fea0003800200 */
.L_x_0:
[----:B------:R-:W0:Y:S01]  /*1e70*/  S2UR UR5, SR_CgaCtaId ;  /* 0x00000000000579c3 */ /* 0x000e220000008800 */
[----:B------:R-:W-:Y:S01]  /*1e80*/  UMOV UR4, 0x400 ;  /* 0x0000040000047882 */ /* 0x000fe20000000000 */
[----:B------:R-:W2:Y:S01]  /*1e90*/  LDCU UR8, c[0x0][0x360] ;  /* 0x00006c00ff0877ac */ /* 0x000ea20008000800 */
[----:B-1----:R-:W-:Y:S01]  /*1ea0*/  ISETP.NE.AND P1, PT, R9, RZ, PT ;  /* 0x000000ff0900720c */ /* 0x002fe20003f25270 */
[----:B--2---:R-:W-:Y:S02]  /*1eb0*/  UISETP.GE.U32.AND UP0, UPT, UR8, 0x2, UPT ;  /* 0x000000020800788c */ /* 0x004fe4000bf06070 */
[----:B0-----:R-:W-:-:S06]  /*1ec0*/  ULEA UR4, UR5, UR4, 0x18 ;  /* 0x0000000405047291 */ /* 0x001fcc000f8ec0ff */
[----:B------:R-:W-:-:S05]  /*1ed0*/  LEA R7, R9, UR4, 0x3 ;  /* 0x0000000409077c11 */ /* 0x000fca000f8e18ff */
[----:B------:R0:W-:Y:S01]  /*1ee0*/  STS.64 [R7], R10 ;  /* 0x0000000a07007388 */ /* 0x0001e20000000a00 */
[----:B------:R-:W-:Y:S06]  /*1ef0*/  BAR.SYNC.DEFER_BLOCKING 0x0 ;  /* 0x0000000000007b1d */ /* 0x000fec0000010000 */
[----:B------:R-:W-:Y:S05]  /*1f00*/  BRA.U !UP0, `(.L_x_39) ;  /* 0x0000000108347547 */ /* 0x000fea000b800000 */
[----:B------:R-:W-:-:S07]  /*1f10*/  MOV R0, 0x1 ;  /* 0x0000000100007802 */ /* 0x000fce0000000f00 */
.L_x_40:
[----:B------:R-:W-:-:S04]  /*1f20*/  IMAD.SHL.U32 R8, R0, 0x2, RZ ;  /* 0x0000000200087824 */ /* 0x000fc800078e00ff */
[----:B------:R-:W-:-:S05]  /*1f30*/  VIADD R2, R8, 0xffffffff ;  /* 0xffffffff08027836 */ /* 0x000fca0000000000 */
[----:B------:R-:W-:-:S13]  /*1f40*/  LOP3.LUT P0, RZ, R2, R9, RZ, 0xc0, !PT ;  /* 0x0000000902ff7212 */ /* 0x000fda000780c0ff */
[----:B------:R-:W-:Y:S01]  /*1f50*/  @!P0 IMAD R6, R0, 0x8, R7 ;  /* 0x0000000800068824 */ /* 0x000fe200078e0207 */
[----:B------:R-:W-:Y:S01]  /*1f60*/  @!P0 LDS.64 R4, [R7] ;  /* 0x0000000007048984 */ /* 0x000fe20000000a00 */
[----:B------:R-:W-:-:S03]  /*1f70*/  IMAD.MOV.U32 R0, RZ, RZ, R8 ;  /* 0x000000ffff007224 */ /* 0x000fc600078e0008 */
[----:B------:R-:W1:Y:S02]  /*1f80*/  @!P0 LDS.64 R2, [R6] ;  /* 0x0000000006028984 */ /* 0x000e640000000a00 */
[----:B-1----:R-:W-:-:S07]  /*1f90*/  @!P0 DADD R2, R2, R4 ;  /* 0x0000000002028229 */ /* 0x002fce0000000004 */
[----:B------:R1:W-:Y:S01]  /*1fa0*/  @!P0 STS.64 [R7], R2 ;  /* 0x0000000207008388 */ /* 0x0003e20000000a00 */
[----:B------:R-:W-:Y:S01]  /*1fb0*/  BAR.SYNC.DEFER_BLOCKING 0x0 ;  /* 0x0000000000007b1d */ /* 0x000fe20000010000 */
[----:B------:R-:W-:-:S13]  /*1fc0*/  ISETP.GE.U32.AND P0, PT, R8, UR8, PT ;  /* 0x0000000808007c0c */ /* 0x000fda000bf06070 */
[----:B-1----:R-:W-:Y:S05]  /*1fd0*/  @!P0 BRA `(.L_x_40) ;  /* 0xfffffffc00d08947 */ /* 0x002fea000383ffff */
.L_x_39:
[----:B------:R-:W-:Y:S05]  /*1fe0*/  @P1 EXIT ;  /* 0x000000000000194d */ /* 0x000fea0003800000 */
[----:B------:R-:W1:Y:S01]  /*1ff0*/  S2UR UR5, SR_CgaCtaId ;  /* 0x00000000000579c3 */ /* 0x000e620000008800 */
[----:B------:R-:W-:-:S07]  /*2000*/  UMOV UR4, 0x400 ;  /* 0x0000040000047882 */ /* 0x000fce0000000000 */
[----:B------:R-:W2:Y:S01]  /*2010*/  LDC.64 R4, c[0x0][0x3a0] ;  /* 0x0000e800ff047b82 */ /* 0x000ea20000000a00 */
[----:B-1----:R-:W-:-:S09]  /*2020*/  ULEA UR4, UR5, UR4, 0x18 ;  /* 0x0000000405047291 */ /* 0x002fd2000f8ec0ff */
[----:B------:R-:W2:Y:S04]  /*2030*/  LDS.64 R2, [UR4] ;  /* 0x00000004ff027984 */ /* 0x000ea80008000a00 */
[----:B--2---:R-:W-:Y:S01]  /*2040*/  STG.E.64 desc[UR6][R4.64], R2 ;  /* 0x0000000204007986 */ /* 0x004fe2000c101b06 */
[----:B------:R-:W-:Y:S05]  /*2050*/  EXIT ;  /* 0x000000000000794d */ /* 0x000fea0003800000 */
        .weak           $__internal_0_$__cuda_sm20_div_rn_f64_full
        .type           $__internal_0_$__cuda_sm20_div_rn_f64_full,@function
        .size           $__internal_0_$__cuda_sm20_div_rn_f64_full,($__internal_1_$__cuda_sm20_dsqrt_rn_f64_mediumpath_v1 - $__internal_0_$__cuda_sm20_div_rn_f64_full)
$__internal_0_$__cuda_sm20_div_rn_f64_full:
[C---:B------:R-:W-:Y:S01]  /*2060*/  FSETP.GEU.AND P1, PT, |R27|.reuse, 1.469367938527859385e-39, PT ;  /* 0x001000001b00780b */ /* 0x040fe20003f2e200 */
[----:B------:R-:W-:Y:S01]  /*2070*/  IMAD.MOV.U32 R30, RZ, RZ, 0x1 ;  /* 0x00000001ff1e7424 */ /* 0x000fe200078e00ff */
[----:B------:R-:W-:Y:S01]  /*2080*/  LOP3.LUT R24, R27, 0x800fffff, RZ, 0xc0, !PT ;  /* 0x800fffff1b187812 */ /* 0x000fe200078ec0ff */
[----:B------:R-:W-:Y:S01]  /*2090*/  IMAD.MOV.U32 R40, RZ, RZ, 0x1ca00000 ;  /* 0x1ca00000ff287424 */ /* 0x000fe200078e00ff */
[C---:B------:R-:W-:Y:S01]  /*20a0*/  FSETP.GEU.AND P3, PT, |R29|.reuse, 1.469367938527859385e-39, PT ;  /* 0x001000001d00780b */ /* 0x040fe20003f6e200 */
[----:B------:R-:W-:Y:S01]  /*20b0*/  BSSY.RECONVERGENT B2, `(.L_x_41) ;  /* 0x0000052000027945 */ /* 0x000fe20003800200 */
[----:B------:R-:W-:Y:S01]  /*20c0*/  LOP3.LUT R25, R24, 0x3ff00000, RZ, 0xfc, !PT ;  /* 0x3ff0000018197812 */ /* 0x000fe200078efcff */
[----:B------:R-:W-:Y:S01]  /*20d0*/  IMAD.MOV.U32 R24, RZ, RZ, R26 ;  /* 0x000000ffff187224 */ /* 0x000fe200078e001a */
[----:B------:R-:W-:Y:S02]  /*20e0*/  LOP3.LUT R39, R29, 0x7ff00000, RZ, 0xc0, !PT ;  /* 0x7ff000001d277812 */ /* 0x000fe400078ec0ff */
[----:B------:R-:W-:-:S03]  /*20f0*/  LOP3.LUT R42, R27, 0x7ff00000, RZ, 0xc0, !PT ;  /* 0x7ff000001b2a7812 */ /* 0x000fc600078ec0ff */
[----:B------:R-:W-:Y:S01]  /*2100*/  @!P1 DMUL R24, R26, 8.98846567431157953865e+307 ;  /* 0x7fe000001a189828 */ /* 0x000fe20000000000 */
[----:B------:R-:W-:Y:S01]  /*2110*/  ISETP.GE.U32.AND P2, PT, R39, R42, PT ;  /* 0x0000002a2700720c */ /* 0x000fe20003f46070 */
[----:B------:R-:W-:Y:S02]  /*2120*/  IMAD.MOV.U32 R41, RZ, RZ, R39 ;  /* 0x000000ffff297224 */ /* 0x000fe400078e0027 */
[----:B------:R-:W-:Y:S02]  /*2130*/  @!P3 LOP3.LUT R32, R27, 0x7ff00000, RZ, 0xc0, !PT ;  /* 0x7ff000001b20b812 */ /* 0x000fe400078ec0ff */
[----:B------:R-:W0:Y:S02]  /*2140*/  MUFU.RCP64H R31, R25 ;  /* 0x00000019001f7308 */ /* 0x000e240000001800 */
[----:B------:R-:W-:Y:S02]  /*2150*/  @!P3 ISETP.GE.U32.AND P4, PT, R39, R32, PT ;  /* 0x000000202700b20c */ /* 0x000fe40003f86070 */
[----:B------:R-:W-:-:S02]  /*2160*/  @!P1 LOP3.LUT R42, R25, 0x7ff00000, RZ, 0xc0, !PT ;  /* 0x7ff00000192a9812 */ /* 0x000fc400078ec0ff */
[----:B------:R-:W-:-:S03]  /*2170*/  @!P3 SEL R33, R40, 0x63400000, !P4 ;  /* 0x634000002821b807 */ /* 0x000fc60006000000 */
[----:B------:R-:W-:Y:S01]  /*2180*/  VIADD R44, R42, 0xffffffff ;  /* 0xffffffff2a2c7836 */ /* 0x000fe20000000000 */
[----:B------:R-:W-:-:S04]  /*2190*/  @!P3 LOP3.LUT R36, R33, 0x80000000, R29, 0xf8, !PT ;  /* 0x800000002124b812 */ /* 0x000fc800078ef81d */
[----:B------:R-:W-:Y:S01]  /*21a0*/  @!P3 LOP3.LUT R37, R36, 0x100000, RZ, 0xfc, !PT ;  /* 0x001000002425b812 */ /* 0x000fe200078efcff */
[----:B------:R-:W-:Y:S01]  /*21b0*/  @!P3 IMAD.MOV.U32 R36, RZ, RZ, RZ ;  /* 0x000000ffff24b224 */ /* 0x000fe200078e00ff */
[----:B0-----:R-:W-:-:S08]  /*21c0*/  DFMA R34, R30, -R24, 1 ;  /* 0x3ff000001e22742b */ /* 0x001fd00000000818 */
[----:B------:R-:W-:-:S08]  /*21d0*/  DFMA R34, R34, R34, R34 ;  /* 0x000000222222722b */ /* 0x000fd00000000022 */
[----:B------:R-:W-:Y:S01]  /*21e0*/  DFMA R34, R30, R34, R30 ;  /* 0x000000221e22722b */ /* 0x000fe2000000001e */
[----:B------:R-:W-:Y:S01]  /*21f0*/  SEL R31, R40, 0x63400000, !P2 ;  /* 0x63400000281f7807 */ /* 0x000fe20005000000 */
[----:B------:R-:W-:-:S03]  /*2200*/  IMAD.MOV.U32 R30, RZ, RZ, R28 ;  /* 0x000000ffff1e7224 */ /* 0x000fc600078e001c */
[----:B------:R-:W-:-:S03]  /*2210*/  LOP3.LUT R31, R31, 0x800fffff, R29, 0xf8, !PT ;  /* 0x800fffff1f1f7812 */ /* 0x000fc600078ef81d */
[----:B------:R-:W-:-:S03]  /*2220*/  DFMA R32, R34, -R24, 1 ;  /* 0x3ff000002220742b */ /* 0x000fc60000000818 */
[----:B------:R-:W-:-:S05]  /*2230*/  @!P3 DFMA R30, R30, 2, -R36 ;  /* 0x400000001e1eb82b */ /* 0x000fca0000000824 */
[----:B------:R-:W-:-:S05]  /*2240*/  DFMA R32, R34, R32, R34 ;  /* 0x000000202220722b */ /* 0x000fca0000000022 */
[----:B------:R-:W-:-:S03]  /*2250*/  @!P3 LOP3.LUT R41, R31, 0x7ff00000, RZ, 0xc0, !PT ;  /* 0x7ff000001f29b812 */ /* 0x000fc600078ec0ff */
[----:B------:R-:W-:Y:S02]  /*2260*/  DMUL R34, R32, R30 ;  /* 0x0000001e20227228 */ /* 0x000fe40000000000 */
[----:B------:R-:W-:-:S05]  /*2270*/  VIADD R43, R41, 0xffffffff ;  /* 0xffffffff292b7836 */ /* 0x000fca0000000000 */
[----:B------:R-:W-:Y:S01]  /*2280*/  ISETP.GT.U32.AND P1, PT, R43, 0x7feffffe, PT ;  /* 0x7feffffe2b00780c */ /* 0x000fe20003f24070 */
[----:B------:R-:W-:-:S03]  /*2290*/  DFMA R36, R34, -R24, R30 ;  /* 0x800000182224722b */ /* 0x000fc6000000001e */
[----:B------:R-:W-:-:S05]  /*22a0*/  ISETP.GT.U32.OR P1, PT, R44, 0x7feffffe, P1 ;  /* 0x7feffffe2c00780c */ /* 0x000fca0000f24470 */
[----:B------:R-:W-:-:S08]  /*22b0*/  DFMA R36, R32, R36, R34 ;  /* 0x000000242024722b */ /* 0x000fd00000000022 */
[----:B------:R-:W-:Y:S05]  /*22c0*/  @P1 BRA `(.L_x_42) ;  /* 0x00000000006c1947 */ /* 0x000fea0003800000 */
[----:B------:R-:W-:-:S04]  /*22d0*/  LOP3.LUT R32, R27, 0x7ff00000, RZ, 0xc0, !PT ;  /* 0x7ff000001b207812 */ /* 0x000fc800078ec0ff */
[CC--:B------:R-:W-:Y:S02]  /*22e0*/  VIADDMNMX R28, R39.reuse, -R32.reuse, 0xb9600000, !PT ;  /* 0xb9600000271c7446 */ /* 0x0c0fe40007800920 */
[----:B------:R-:W-:Y:S02]  /*22f0*/  ISETP.GE.U32.AND P1, PT, R39, R32, PT ;  /* 0x000000202700720c */ /* 0x000fe40003f26070 */
[----:B------:R-:W-:Y:S02]  /*2300*/  VIMNMX R28, PT, PT, R28, 0x46a00000, PT ;  /* 0x46a000001c1c7848 */ /* 0x000fe40003fe0100 */
[----:B------:R-:W-:-:S05]  /*2310*/  SEL R29, R40, 0x63400000, !P1 ;  /* 0x63400000281d7807 */ /* 0x000fca0004800000 */
[----:B------:R-:W-:Y:S02]  /*2320*/  IMAD.IADD R34, R28, 0x1, -R29 ;  /* 0x000000011c227824 */ /* 0x000fe400078e0a1d */
[----:B------:R-:W-:Y:S02]  /*2330*/  IMAD.MOV.U32 R28, RZ, RZ, RZ ;  /* 0x000000ffff1c7224 */ /* 0x000fe400078e00ff */
[----:B------:R-:W-:-:S06]  /*2340*/  VIADD R29, R34, 0x7fe00000 ;  /* 0x7fe00000221d7836 */ /* 0x000fcc0000000000 */
[----:B------:R-:W-:-:S10]  /*2350*/  DMUL R32, R36, R28 ;  /* 0x0000001c24207228 */ /* 0x000fd40000000000 */
[----:B------:R-:W-:-:S13]  /*2360*/  FSETP.GTU.AND P1, PT, |R33|, 1.469367938527859385e-39, PT ;  /* 0x001000002100780b */ /* 0x000fda0003f2c200 */
[----:B------:R-:W-:Y:S05]  /*2370*/  @P1 BRA `(.L_x_43) ;  /* 0x0000000000941947 */ /* 0x000fea0003800000 */
[----:B------:R-:W-:Y:S01]  /*2380*/  DFMA R24, R36, -R24, R30 ;  /* 0x800000182418722b */ /* 0x000fe2000000001e */
[----:B------:R-:W-:-:S09]  /*2390*/  IMAD.MOV.U32 R28, RZ, RZ, RZ ;  /* 0x000000ffff1c7224 */ /* 0x000fd200078e00ff */
[C---:B------:R-:W-:Y:S02]  /*23a0*/  FSETP.NEU.AND P1, PT, R25.reuse, RZ, PT ;  /* 0x000000ff1900720b */ /* 0x040fe40003f2d000 */
[----:B------:R-:W-:-:S04]  /*23b0*/  LOP3.LUT R27, R25, 0x80000000, R27, 0x48, !PT ;  /* 0x80000000191b7812 */ /* 0x000fc800078e481b */
[----:B------:R-:W-:-:S07]  /*23c0*/  LOP3.LUT R29, R27, R29, RZ, 0xfc, !PT ;  /* 0x0000001d1b1d7212 */ /* 0x000fce00078efcff */
[----:B------:R-:W-:Y:S05]  /*23d0*/  @!P1 BRA `(.L_x_43) ;  /* 0x00000000007c9947 */ /* 0x000fea0003800000 */
[----:B------:R-:W-:Y:S01]  /*23e0*/  IMAD.MOV R25, RZ, RZ, -R34 ;  /* 0x000000ffff197224 */ /* 0x000fe200078e0a22 */
[----:B------:R-:W-:Y:S01]  /*23f0*/  DMUL.RP R28, R36, R28 ;  /* 0x0000001c241c7228 */ /* 0x000fe20000008000 */
[----:B------:R-:W-:-:S06]  /*2400*/  IMAD.MOV.U32 R24, RZ, RZ, RZ ;  /* 0x000000ffff187224 */ /* 0x000fcc00078e00ff */
[----:B------:R-:W-:-:S03]  /*2410*/  DFMA R24, R32, -R24, R36 ;  /* 0x800000182018722b */ /* 0x000fc60000000024 */
[----:B------:R-:W-:-:S03]  /*2420*/  LOP3.LUT R27, R29, R27, RZ, 0x3c, !PT ;  /* 0x0000001b1d1b7212 */ /* 0x000fc600078e3cff */
[----:B------:R-:W-:-:S04]  /*2430*/  IADD3 R24, PT, PT, -R34, -0x43300000, RZ ;  /* 0xbcd0000022187810 */ /* 0x000fc80007ffe1ff */
[----:B------:R-:W-:-:S04]  /*2440*/  FSETP.NEU.AND P1, PT, |R25|, R24, PT ;  /* 0x000000181900720b */ /* 0x000fc80003f2d200 */
[----:B------:R-:W-:Y:S02]  /*2450*/  FSEL R32, R28, R32, !P1 ;  /* 0x000000201c207208 */ /* 0x000fe40004800000 */
[----:B------:R-:W-:Y:S01]  /*2460*/  FSEL R33, R27, R33, !P1 ;  /* 0x000000211b217208 */ /* 0x000fe20004800000 */
[----:B------:R-:W-:Y:S06]  /*2470*/  BRA `(.L_x_43) ;  /* 0x0000000000547947 */ /* 0x000fec0003800000 */
.L_x_42:
[----:B------:R-:W-:-:S14]  /*2480*/  DSETP.NAN.AND P1, PT, R28, R28, PT ;  /* 0x0000001c1c00722a */ /* 0x000fdc0003f28000 */
[----:B------:R-:W-:Y:S05]  /*2490*/  @P1 BRA `(.L_x_44) ;  /* 0x0000000000441947 */ /* 0x000fea0003800000 */
[----:B------:R-:W-:-:S14]  /*24a0*/  DSETP.NAN.AND P1, PT, R26, R26, PT ;  /* 0x0000001a1a00722a */ /* 0x000fdc0003f28000 */
[----:B------:R-:W-:Y:S05]  /*24b0*/  @P1 BRA `(.L_x_45) ;  /* 0x0000000000301947 */ /* 0x000fea0003800000 */
[----:B------:R-:W-:Y:S01]  /*24c0*/  ISETP.NE.AND P1, PT, R41, R42, PT ;  /* 0x0000002a2900720c */ /* 0x000fe20003f25270 */
[----:B------:R-:W-:Y:S02]  /*24d0*/  IMAD.MOV.U32 R32, RZ, RZ, 0x0 ;  /* 0x00000000ff207424 */ /* 0x000fe400078e00ff */
[----:B------:R-:W-:-:S10]  /*24e0*/  IMAD.MOV.U32 R33, RZ, RZ, -0x80000 ;  /* 0xfff80000ff217424 */ /* 0x000fd400078e00ff */
[----:B------:R-:W-:Y:S05]  /*24f0*/  @!P1 BRA `(.L_x_43) ;  /* 0x0000000000349947 */ /* 0x000fea0003800000 */
[----:B------:R-:W-:Y:S02]  /*2500*/  ISETP.NE.AND P1, PT, R41, 0x7ff00000, PT ;  /* 0x7ff000002900780c */ /* 0x000fe40003f25270 */
[----:B------:R-:W-:Y:S02]  /*2510*/  LOP3.LUT R33, R29, 0x80000000, R27, 0x48, !PT ;  /* 0x800000001d217812 */ /* 0x000fe400078e481b */
[----:B------:R-:W-:-:S13]  /*2520*/  ISETP.EQ.OR P1, PT, R42, RZ, !P1 ;  /* 0x000000ff2a00720c */ /* 0x000fda0004f22670 */
[----:B------:R-:W-:Y:S01]  /*2530*/  @P1 LOP3.LUT R24, R33, 0x7ff00000, RZ, 0xfc, !PT ;  /* 0x7ff0000021181812 */ /* 0x000fe200078efcff */
[----:B------:R-:W-:Y:S01]  /*2540*/  @!P1 IMAD.MOV.U32 R32, RZ, RZ, RZ ;  /* 0x000000ffff209224 */ /* 0x000fe200078e00ff */
[----:B------:R-:W-:-:S03]  /*2550*/  @P1 MOV R32, RZ ;  /* 0x000000ff00201202 */ /* 0x000fc60000000f00 */
[----:B------:R-:W-:Y:S01]  /*2560*/  @P1 IMAD.MOV.U32 R33, RZ, RZ, R24 ;  /* 0x000000ffff211224 */ /* 0x000fe200078e0018 */
[----:B------:R-:W-:Y:S06]  /*2570*/  BRA `(.L_x_43) ;  /* 0x0000000000147947 */ /* 0x000fec0003800000 */
.L_x_45:
[----:B------:R-:W-:Y:S01]  /*2580*/  LOP3.LUT R33, R27, 0x80000, RZ, 0xfc, !PT ;  /* 0x000800001b217812 */ /* 0x000fe200078efcff */
[----:B------:R-:W-:Y:S01]  /*2590*/  IMAD.MOV.U32 R32, RZ, RZ, R26 ;  /* 0x000000ffff207224 */ /* 0x000fe200078e001a */
[----:B------:R-:W-:Y:S06]  /*25a0*/  BRA `(.L_x_43) ;  /* 0x0000000000087947 */ /* 0x000fec0003800000 */
.L_x_44:
[----:B------:R-:W-:Y:S01]  /*25b0*/  LOP3.LUT R33, R29, 0x80000, RZ, 0xfc, !PT ;  /* 0x000800001d217812 */ /* 0x000fe200078efcff */
[----:B------:R-:W-:-:S07]  /*25c0*/  IMAD.MOV.U32 R32, RZ, RZ, R28 ;  /* 0x000000ffff207224 */ /* 0x000fce00078e001c */
.L_x_43:
[----:B------:R-:W-:Y:S05]  /*25d0*/  BSYNC.RECONVERGENT B2 ;  /* 0x0000000000027941 */ /* 0x000fea0003800200 */
.L_x_41:
[----:B------:R-:W-:Y:S02]  /*25e0*/  IMAD.MOV.U32 R39, RZ, RZ, 0x0 ;  /* 0x00000000ff277424 */ /* 0x000fe400078e00ff */
[----:B------:R-:W-:Y:S02]  /*25f0*/  IMAD.MOV.U32 R24, RZ, RZ, R32 ;  /* 0x000000ffff187224 */ /* 0x000fe400078e0020 */
[----:B------:R-:W-:Y:S01]  /*2600*/  IMAD.MOV.U32 R25, RZ, RZ, R33 ;  /* 0x000000ffff197224 */ /* 0x000fe200078e0021 */
[----:B------:R-:W-:Y:S06]  /*2610*/  RET.REL.NODEC R38 `(calc) ;  /* 0xffffffd826787950 */ /* 0x000fec0003c3ffff */
        .weak           $__internal_1_$__cuda_sm20_dsqrt_rn_f64_mediumpath_v1
        .type           $__internal_1_$__cuda_sm20_dsqrt_rn_f64_mediumpath_v1,@function
        .size           $__internal_1_$__cuda_sm20_dsqrt_rn_f64_mediumpath_v1,(.L_x_52 - $__internal_1_$__cuda_sm20_dsqrt_rn_f64_mediumpath_v1)
$__internal_1_$__cuda_sm20_dsqrt_rn_f64_mediumpath_v1:
[----:B------:R-:W-:Y:S01]  /*2620*/  ISETP.GE.U32.AND P0, PT, R20, -0x3400000, PT ;  /* 0xfcc000001400780c */ /* 0x000fe20003f06070 */
[----:B------:R-:W-:Y:S01]  /*2630*/  BSSY.RECONVERGENT B3, `(.L_x_46) ;  /* 0x0000028000037945 */ /* 0x000fe20003800200 */
[----:B------:R-:W-:Y:S02]  /*2640*/  IMAD.MOV.U32 R22, RZ, RZ, R24 ;  /* 0x000000ffff167224 */ /* 0x000fe400078e0018 */
[----:B------:R-:W-:Y:S02]  /*2650*/  IMAD.MOV.U32 R18, RZ, RZ, R28 ;  /* 0x000000ffff127224 */ /* 0x000fe400078e001c */
[----:B------:R-:W-:Y:S02]  /*2660*/  IMAD.MOV.U32 R19, RZ, RZ, R29 ;  /* 0x000000ffff137224 */ /* 0x000fe400078e001d */
[----:B------:R-:W-:Y:S02]  /*2670*/  IMAD.MOV.U32 R20, RZ, RZ, R16 ;  /* 0x000000ffff147224 */ /* 0x000fe400078e0010 */
[----:B------:R-:W-:-:S03]  /*2680*/  IMAD.MOV.U32 R21, RZ, RZ, R17 ;  /* 0x000000ffff157224 */ /* 0x000fc600078e0011 */
[----:B------:R-:W-:Y:S05]  /*2690*/  @!P0 BRA `(.L_x_47) ;  /* 0x0000000000208947 */ /* 0x000fea0003800000 */
[----:B------:R-:W-:-:S10]  /*26a0*/  DFMA.RM R18, R18, R22, R26 ;  /* 0x000000161212722b */ /* 0x000fd4000000401a */
[----:B------:R-:W-:-:S05]  /*26b0*/  IADD3 R22, P0, PT, R18, 0x1, RZ ;  /* 0x0000000112167810 */ /* 0x000fca0007f1e0ff */
[----:B------:R-:W-:-:S06]  /*26c0*/  IMAD.X R23, RZ, RZ, R19, P0 ;  /* 0x000000ffff177224 */ /* 0x000fcc00000e0613 */
[----:B------:R-:W-:-:S08]  /*26d0*/  DFMA.RP R20, -R18, R22, R20 ;  /* 0x000000161214722b */ /* 0x000fd00000008114 */
[----:B------:R-:W-:-:S06]  /*26e0*/  DSETP.GT.AND P0, PT, R20, RZ, PT ;  /* 0x000000ff1400722a */ /* 0x000fcc0003f04000 */
[----:B------:R-:W-:Y:S02]  /*26f0*/  FSEL R18, R22, R18, P0 ;  /* 0x0000001216127208 */ /* 0x000fe40000000000 */
[----:B------:R-:W-:Y:S01]  /*2700*/  FSEL R19, R23, R19, P0 ;  /* 0x0000001317137208 */ /* 0x000fe20000000000 */
[----:B------:R-:W-:Y:S06]  /*2710*/  BRA `(.L_x_48) ;  /* 0x0000000000647947 */ /* 0x000fec0003800000 */
.L_x_47:
[----:B------:R-:W-:-:S14]  /*2720*/  DSETP.NE.AND P0, PT, R20, RZ, PT ;  /* 0x000000ff1400722a */ /* 0x000fdc0003f05000 */
[----:B------:R-:W-:Y:S05]  /*2730*/  @!P0 BRA `(.L_x_49) ;  /* 0x0000000000588947 */ /* 0x000fea0003800000 */
[----:B------:R-:W-:-:S13]  /*2740*/  ISETP.GE.AND P0, PT, R21, RZ, PT ;  /* 0x000000ff1500720c */ /* 0x000fda0003f06270 */
[----:B------:R-:W-:Y:S02]  /*2750*/  @!P0 IMAD.MOV.U32 R18, RZ, RZ, 0x0 ;  /* 0x00000000ff128424 */ /* 0x000fe400078e00ff */
[----:B------:R-:W-:Y:S01]  /*2760*/  @!P0 IMAD.MOV.U32 R19, RZ, RZ, -0x80000 ;  /* 0xfff80000ff138424 */ /* 0x000fe200078e00ff */
[----:B------:R-:W-:Y:S06]  /*2770*/  @!P0 BRA `(.L_x_48) ;  /* 0x00000000004c8947 */ /* 0x000fec0003800000 */
[----:B------:R-:W-:-:S13]  /*2780*/  ISETP.GT.AND P0, PT, R21, 0x7fefffff, PT ;  /* 0x7fefffff1500780c */ /* 0x000fda0003f04270 */
[----:B------:R-:W-:Y:S05]  /*2790*/  @P0 BRA `(.L_x_49) ;  /* 0x0000000000400947 */ /* 0x000fea0003800000 */
[----:B------:R-:W-:Y:S01]  /*27a0*/  DMUL R18, R20, 8.11296384146066816958e+31 ;  /* 0x4690000014127828 */ /* 0x000fe20000000000 */
[----:B------:R-:W-:Y:S02]  /*27b0*/  IMAD.MOV.U32 R24, RZ, RZ, 0x0 ;  /* 0x00000000ff187424 */ /* 0x000fe400078e00ff */
[----:B------:R-:W-:Y:S02]  /*27c0*/  IMAD.MOV.U32 R20, RZ, RZ, RZ ;  /* 0x000000ffff147224 */ /* 0x000fe400078e00ff */
[----:B------:R-:W-:Y:S01]  /*27d0*/  IMAD.MOV.U32 R25, RZ, RZ, 0x3fd80000 ;  /* 0x3fd80000ff197424 */ /* 0x000fe200078e00ff */
[----:B------:R-:W0:Y:S03]  /*27e0*/  MUFU.RSQ64H R21, R19 ;  /* 0x0000001300157308 */ /* 0x000e260000001c00 */
[----:B0-----:R-:W-:-:S08]  /*27f0*/  DMUL R22, R20, R20 ;  /* 0x0000001414167228 */ /* 0x001fd00000000000 */
[----:B------:R-:W-:-:S08]  /*2800*/  DFMA R22, R18, -R22, 1 ;  /* 0x3ff000001216742b */ /* 0x000fd00000000816 */
[----:B------:R-:W-:Y:S02]  /*2810*/  DFMA R24, R22, R24, 0.5 ;  /* 0x3fe000001618742b */ /* 0x000fe40000000018 */
[----:B------:R-:W-:-:S08]  /*2820*/  DMUL R22, R20, R22 ;  /* 0x0000001614167228 */ /* 0x000fd00000000000 */
[----:B------:R-:W-:-:S08]  /*2830*/  DFMA R22, R24, R22, R20 ;  /* 0x000000161816722b */ /* 0x000fd00000000014 */
[----:B------:R-:W-:Y:S02]  /*2840*/  DMUL R20, R18, R22 ;  /* 0x0000001612147228 */ /* 0x000fe40000000000 */
[----:B------:R-:W-:-:S06]  /*2850*/  VIADD R23, R23, 0xfff00000 ;  /* 0xfff0000017177836 */ /* 0x000fcc0000000000 */
[----:B------:R-:W-:-:S08]  /*2860*/  DFMA R24, R20, -R20, R18 ;  /* 0x800000141418722b */ /* 0x000fd00000000012 */
[----:B------:R-:W-:-:S10]  /*2870*/  DFMA R18, R22, R24, R20 ;  /* 0x000000181612722b */ /* 0x000fd40000000014 */
[----:B------:R-:W-:Y:S01]  /*2880*/  VIADD R19, R19, 0xfcb00000 ;  /* 0xfcb0000013137836 */ /* 0x000fe20000000000 */
[----:B------:R-:W-:Y:S06]  /*2890*/  BRA `(.L_x_48) ;  /* 0x0000000000047947 */ /* 0x000fec0003800000 */
.L_x_49:
[----:B------:R-:W-:-:S11]  /*28a0*/  DADD R18, R20, R20 ;  /* 0x0000000014127229 */ /* 0x000fd60000000014 */
.L_x_48:
[----:B------:R-:W-:Y:S05]  /*28b0*/  BSYNC.RECONVERGENT B3 ;  /* 0x0000000000037941 */ /* 0x000fea0003800200 */
.L_x_46:
[----:B------:R-:W-:-:S04]  /*28c0*/  IMAD.MOV.U32 R3, RZ, RZ, 0x0 ;  /* 0x00000000ff037424 */ /* 0x000fc800078e00ff */
[----:B------:R-:W-:Y:S05]  /*28d0*/  RET.REL.NODEC R2 `(calc) ;  /* 0xffffffd402c87950 */ /* 0x000fea0003c3ffff */
.L_x_50:
[----:B------:R-:W-:-:S00]  /*28e0*/  BRA `(.L_x_50) ;  /* 0xfffffffc00fc7947 */ /* 0x000fc0000383ffff */
[----:B------:R-:W-:-:S00]  /*28f0*/  NOP ;  /* 0x0000000000007918 */ /* 0x000fc00000000000 */
        /* <DEDUP_REMOVED lines=8> */
.L_x_52:


//--------------------- .nv.shared.calc           --------------------------
	.section	.nv.shared.calc,"aw",@nobits
	.sectionflags	@""
	.align	16
	.zero		1024


//--------------------- .nv.shared.reserved.0     --------------------------
	.section	.nv.shared.reserved.0,"aw",@nobits
	.weak		__nv_reservedSMEM_offset_0_alias
	.size		__nv_reservedSMEM_offset_0_alias, 0, 64
	.other		__nv_reservedSMEM_offset_0_alias,@"STO_CUDA_RESERVED_SHARED STV_DEFAULT"
__nv_reservedSMEM_offset_0_alias:
	.zero		0
	.zero		64


//--------------------- .nv.constant0.calc        --------------------------
	.section	.nv.constant0.calc,"a",@progbits
	.sectionflags	@""
	.align	4
.nv.constant0.calc:
	.zero		936


//--------------------- SYMBOLS --------------------------

	.type		.nv.reservedSmem.offset0,@object
	.size		.nv.reservedSmem.offset0,0x4
	.type		.nv.reservedSmem.cap,@object
	.size		.nv.reservedSmem.cap,0x4
